//
// Generated by NVIDIA NVVM Compiler
//
// Compiler Build ID: CL-36424714
// Cuda compilation tools, release 13.0, V13.0.88
// Based on NVVM 20.0.0
//

.version 9.0
.target sm_100
.address_size 64

	// .globl	_Z10monteCarloPiS_
.func  (.param .b64 func_retval0) __internal_accurate_pow
(
	.param .b64 __internal_accurate_pow_param_0
)
;
.global .align 4 .b8 precalc_xorwow_matrix[102400];
.global .align 4 .b8 precalc_xorwow_offset_matrix[102400];
.global .align 4 .b8 mrg32k3aM1[2304];
.global .align 4 .b8 mrg32k3aM2[2304];
.global .align 4 .b8 mrg32k3aM1SubSeq[2016];
.global .align 4 .b8 mrg32k3aM2SubSeq[2016];
.global .align 4 .b8 mrg32k3aM1Seq[2304];
.global .align 4 .b8 mrg32k3aM2Seq[2304];
.const .align 8 .b8 __cr_lgamma_table[72];

.visible .entry _Z10monteCarloPiS_(
	.param .u64 .ptr .align 1 _Z10monteCarloPiS__param_0,
	.param .u64 .ptr .align 1 _Z10monteCarloPiS__param_1
)
{
	.local .align 8 .b8 	__local_depot0[48];
	.reg .b64 	%SP;
	.reg .b64 	%SPL;
	.reg .pred 	%p<90>;
	.reg .b32 	%r<1243>;
	.reg .b32 	%f<7>;
	.reg .b64 	%rd<27>;
	.reg .b64 	%fd<31>;

	mov.u64 	%SPL, __local_depot0;
	ld.param.u64 	%rd10, [_Z10monteCarloPiS__param_0];
	ld.param.u64 	%rd11, [_Z10monteCarloPiS__param_1];
	add.u64 	%rd1, %SPL, 0;
	mov.u32 	%r548, %ctaid.x;
	mov.u32 	%r549, %ntid.x;
	mov.u32 	%r550, %tid.x;
	mad.lo.s32 	%r1, %r548, %r549, %r550;
	mov.b32 	%r977, 1593684748;
	mov.b32 	%r551, 832094735;
	st.local.v2.u32 	[%rd1], {%r551, %r977};
	mov.b32 	%r552, -123459836;
	mov.b32 	%r976, 1111207954;
	st.local.v2.u32 	[%rd1+8], {%r976, %r552};
	mov.b32 	%r973, 1476011280;
	mov.b32 	%r553, -589760388;
	st.local.v2.u32 	[%rd1+16], {%r553, %r973};
	setp.eq.s32 	%p1, %r1, 0;
	@%p1 bra 	$L__BB0_115;
	cvt.s64.s32 	%rd26, %r1;
	mov.b32 	%r960, 0;
	mov.b32 	%r977, 1593684748;
	mov.b32 	%r976, 1111207954;
	mov.b32 	%r973, 1476011280;
$L__BB0_2:
	mov.u64 	%rd3, %rd26;
	and.b64  	%rd4, %rd3, 3;
	setp.eq.s64 	%p2, %rd4, 0;
	@%p2 bra 	$L__BB0_114;
	mul.wide.u32 	%rd13, %r960, 3200;
	mov.u64 	%rd14, precalc_xorwow_matrix;
	add.s64 	%rd5, %rd14, %rd13;
	mov.b32 	%r973, 0;
	mov.u32 	%r974, %r973;
	mov.u32 	%r975, %r973;
	mov.u32 	%r976, %r973;
	mov.u32 	%r977, %r973;
	mov.u32 	%r966, %r973;
$L__BB0_4:
	mul.wide.u32 	%rd15, %r966, 4;
	add.s64 	%rd16, %rd1, %rd15;
	ld.local.u32 	%r12, [%rd16+4];
	shl.b32 	%r13, %r966, 5;
	mov.b32 	%r972, 0;
$L__BB0_5:
	.pragma "nounroll";
	shr.u32 	%r560, %r12, %r972;
	and.b32  	%r561, %r560, 1;
	setp.eq.b32 	%p3, %r561, 1;
	not.pred 	%p4, %p3;
	add.s32 	%r562, %r13, %r972;
	mul.lo.s32 	%r563, %r562, 5;
	mul.wide.u32 	%rd17, %r563, 4;
	add.s64 	%rd6, %rd5, %rd17;
	@%p4 bra 	$L__BB0_7;
	ld.global.u32 	%r564, [%rd6];
	xor.b32  	%r977, %r977, %r564;
	ld.global.u32 	%r565, [%rd6+4];
	xor.b32  	%r976, %r976, %r565;
	ld.global.u32 	%r566, [%rd6+8];
	xor.b32  	%r975, %r975, %r566;
	ld.global.u32 	%r567, [%rd6+12];
	xor.b32  	%r974, %r974, %r567;
	ld.global.u32 	%r568, [%rd6+16];
	xor.b32  	%r973, %r973, %r568;
$L__BB0_7:
	and.b32  	%r570, %r560, 2;
	setp.eq.s32 	%p5, %r570, 0;
	@%p5 bra 	$L__BB0_9;
	ld.global.u32 	%r571, [%rd6+20];
	xor.b32  	%r977, %r977, %r571;
	ld.global.u32 	%r572, [%rd6+24];
	xor.b32  	%r976, %r976, %r572;
	ld.global.u32 	%r573, [%rd6+28];
	xor.b32  	%r975, %r975, %r573;
	ld.global.u32 	%r574, [%rd6+32];
	xor.b32  	%r974, %r974, %r574;
	ld.global.u32 	%r575, [%rd6+36];
	xor.b32  	%r973, %r973, %r575;
$L__BB0_9:
	and.b32  	%r577, %r560, 4;
	setp.eq.s32 	%p6, %r577, 0;
	@%p6 bra 	$L__BB0_11;
	ld.global.u32 	%r578, [%rd6+40];
	xor.b32  	%r977, %r977, %r578;
	ld.global.u32 	%r579, [%rd6+44];
	xor.b32  	%r976, %r976, %r579;
	ld.global.u32 	%r580, [%rd6+48];
	xor.b32  	%r975, %r975, %r580;
	ld.global.u32 	%r581, [%rd6+52];
	xor.b32  	%r974, %r974, %r581;
	ld.global.u32 	%r582, [%rd6+56];
	xor.b32  	%r973, %r973, %r582;
$L__BB0_11:
	and.b32  	%r584, %r560, 8;
	setp.eq.s32 	%p7, %r584, 0;
	@%p7 bra 	$L__BB0_13;
	ld.global.u32 	%r585, [%rd6+60];
	xor.b32  	%r977, %r977, %r585;
	ld.global.u32 	%r586, [%rd6+64];
	xor.b32  	%r976, %r976, %r586;
	ld.global.u32 	%r587, [%rd6+68];
	xor.b32  	%r975, %r975, %r587;
	ld.global.u32 	%r588, [%rd6+72];
	xor.b32  	%r974, %r974, %r588;
	ld.global.u32 	%r589, [%rd6+76];
	xor.b32  	%r973, %r973, %r589;
$L__BB0_13:
	and.b32  	%r591, %r560, 16;
	setp.eq.s32 	%p8, %r591, 0;
	@%p8 bra 	$L__BB0_15;
	ld.global.u32 	%r592, [%rd6+80];
	xor.b32  	%r977, %r977, %r592;
	ld.global.u32 	%r593, [%rd6+84];
	xor.b32  	%r976, %r976, %r593;
	ld.global.u32 	%r594, [%rd6+88];
	xor.b32  	%r975, %r975, %r594;
	ld.global.u32 	%r595, [%rd6+92];
	xor.b32  	%r974, %r974, %r595;
	ld.global.u32 	%r596, [%rd6+96];
	xor.b32  	%r973, %r973, %r596;
$L__BB0_15:
	and.b32  	%r598, %r560, 32;
	setp.eq.s32 	%p9, %r598, 0;
	@%p9 bra 	$L__BB0_17;
	ld.global.u32 	%r599, [%rd6+100];
	xor.b32  	%r977, %r977, %r599;
	ld.global.u32 	%r600, [%rd6+104];
	xor.b32  	%r976, %r976, %r600;
	ld.global.u32 	%r601, [%rd6+108];
	xor.b32  	%r975, %r975, %r601;
	ld.global.u32 	%r602, [%rd6+112];
	xor.b32  	%r974, %r974, %r602;
	ld.global.u32 	%r603, [%rd6+116];
	xor.b32  	%r973, %r973, %r603;
$L__BB0_17:
	and.b32  	%r605, %r560, 64;
	setp.eq.s32 	%p10, %r605, 0;
	@%p10 bra 	$L__BB0_19;
	ld.global.u32 	%r606, [%rd6+120];
	xor.b32  	%r977, %r977, %r606;
	ld.global.u32 	%r607, [%rd6+124];
	xor.b32  	%r976, %r976, %r607;
	ld.global.u32 	%r608, [%rd6+128];
	xor.b32  	%r975, %r975, %r608;
	ld.global.u32 	%r609, [%rd6+132];
	xor.b32  	%r974, %r974, %r609;
	ld.global.u32 	%r610, [%rd6+136];
	xor.b32  	%r973, %r973, %r610;
$L__BB0_19:
	and.b32  	%r612, %r560, 128;
	setp.eq.s32 	%p11, %r612, 0;
	@%p11 bra 	$L__BB0_21;
	ld.global.u32 	%r613, [%rd6+140];
	xor.b32  	%r977, %r977, %r613;
	ld.global.u32 	%r614, [%rd6+144];
	xor.b32  	%r976, %r976, %r614;
	ld.global.u32 	%r615, [%rd6+148];
	xor.b32  	%r975, %r975, %r615;
	ld.global.u32 	%r616, [%rd6+152];
	xor.b32  	%r974, %r974, %r616;
	ld.global.u32 	%r617, [%rd6+156];
	xor.b32  	%r973, %r973, %r617;
$L__BB0_21:
	and.b32  	%r619, %r560, 256;
	setp.eq.s32 	%p12, %r619, 0;
	@%p12 bra 	$L__BB0_23;
	ld.global.u32 	%r620, [%rd6+160];
	xor.b32  	%r977, %r977, %r620;
	ld.global.u32 	%r621, [%rd6+164];
	xor.b32  	%r976, %r976, %r621;
	ld.global.u32 	%r622, [%rd6+168];
	xor.b32  	%r975, %r975, %r622;
	ld.global.u32 	%r623, [%rd6+172];
	xor.b32  	%r974, %r974, %r623;
	ld.global.u32 	%r624, [%rd6+176];
	xor.b32  	%r973, %r973, %r624;
$L__BB0_23:
	and.b32  	%r626, %r560, 512;
	setp.eq.s32 	%p13, %r626, 0;
	@%p13 bra 	$L__BB0_25;
	ld.global.u32 	%r627, [%rd6+180];
	xor.b32  	%r977, %r977, %r627;
	ld.global.u32 	%r628, [%rd6+184];
	xor.b32  	%r976, %r976, %r628;
	ld.global.u32 	%r629, [%rd6+188];
	xor.b32  	%r975, %r975, %r629;
	ld.global.u32 	%r630, [%rd6+192];
	xor.b32  	%r974, %r974, %r630;
	ld.global.u32 	%r631, [%rd6+196];
	xor.b32  	%r973, %r973, %r631;
$L__BB0_25:
	and.b32  	%r633, %r560, 1024;
	setp.eq.s32 	%p14, %r633, 0;
	@%p14 bra 	$L__BB0_27;
	ld.global.u32 	%r634, [%rd6+200];
	xor.b32  	%r977, %r977, %r634;
	ld.global.u32 	%r635, [%rd6+204];
	xor.b32  	%r976, %r976, %r635;
	ld.global.u32 	%r636, [%rd6+208];
	xor.b32  	%r975, %r975, %r636;
	ld.global.u32 	%r637, [%rd6+212];
	xor.b32  	%r974, %r974, %r637;
	ld.global.u32 	%r638, [%rd6+216];
	xor.b32  	%r973, %r973, %r638;
$L__BB0_27:
	and.b32  	%r640, %r560, 2048;
	setp.eq.s32 	%p15, %r640, 0;
	@%p15 bra 	$L__BB0_29;
	ld.global.u32 	%r641, [%rd6+220];
	xor.b32  	%r977, %r977, %r641;
	ld.global.u32 	%r642, [%rd6+224];
	xor.b32  	%r976, %r976, %r642;
	ld.global.u32 	%r643, [%rd6+228];
	xor.b32  	%r975, %r975, %r643;
	ld.global.u32 	%r644, [%rd6+232];
	xor.b32  	%r974, %r974, %r644;
	ld.global.u32 	%r645, [%rd6+236];
	xor.b32  	%r973, %r973, %r645;
$L__BB0_29:
	and.b32  	%r647, %r560, 4096;
	setp.eq.s32 	%p16, %r647, 0;
	@%p16 bra 	$L__BB0_31;
	ld.global.u32 	%r648, [%rd6+240];
	xor.b32  	%r977, %r977, %r648;
	ld.global.u32 	%r649, [%rd6+244];
	xor.b32  	%r976, %r976, %r649;
	ld.global.u32 	%r650, [%rd6+248];
	xor.b32  	%r975, %r975, %r650;
	ld.global.u32 	%r651, [%rd6+252];
	xor.b32  	%r974, %r974, %r651;
	ld.global.u32 	%r652, [%rd6+256];
	xor.b32  	%r973, %r973, %r652;
$L__BB0_31:
	and.b32  	%r654, %r560, 8192;
	setp.eq.s32 	%p17, %r654, 0;
	@%p17 bra 	$L__BB0_33;
	ld.global.u32 	%r655, [%rd6+260];
	xor.b32  	%r977, %r977, %r655;
	ld.global.u32 	%r656, [%rd6+264];
	xor.b32  	%r976, %r976, %r656;
	ld.global.u32 	%r657, [%rd6+268];
	xor.b32  	%r975, %r975, %r657;
	ld.global.u32 	%r658, [%rd6+272];
	xor.b32  	%r974, %r974, %r658;
	ld.global.u32 	%r659, [%rd6+276];
	xor.b32  	%r973, %r973, %r659;
$L__BB0_33:
	and.b32  	%r661, %r560, 16384;
	setp.eq.s32 	%p18, %r661, 0;
	@%p18 bra 	$L__BB0_35;
	ld.global.u32 	%r662, [%rd6+280];
	xor.b32  	%r977, %r977, %r662;
	ld.global.u32 	%r663, [%rd6+284];
	xor.b32  	%r976, %r976, %r663;
	ld.global.u32 	%r664, [%rd6+288];
	xor.b32  	%r975, %r975, %r664;
	ld.global.u32 	%r665, [%rd6+292];
	xor.b32  	%r974, %r974, %r665;
	ld.global.u32 	%r666, [%rd6+296];
	xor.b32  	%r973, %r973, %r666;
$L__BB0_35:
	and.b32  	%r668, %r560, 32768;
	setp.eq.s32 	%p19, %r668, 0;
	@%p19 bra 	$L__BB0_37;
	ld.global.u32 	%r669, [%rd6+300];
	xor.b32  	%r977, %r977, %r669;
	ld.global.u32 	%r670, [%rd6+304];
	xor.b32  	%r976, %r976, %r670;
	ld.global.u32 	%r671, [%rd6+308];
	xor.b32  	%r975, %r975, %r671;
	ld.global.u32 	%r672, [%rd6+312];
	xor.b32  	%r974, %r974, %r672;
	ld.global.u32 	%r673, [%rd6+316];
	xor.b32  	%r973, %r973, %r673;
$L__BB0_37:
	add.s32 	%r972, %r972, 16;
	setp.ne.s32 	%p20, %r972, 32;
	@%p20 bra 	$L__BB0_5;
	mad.lo.s32 	%r674, %r966, -31, %r13;
	add.s32 	%r966, %r674, 1;
	setp.ne.s32 	%p21, %r966, 5;
	@%p21 bra 	$L__BB0_4;
	st.local.u32 	[%rd1+4], %r977;
	st.local.v2.u32 	[%rd1+8], {%r976, %r975};
	st.local.v2.u32 	[%rd1+16], {%r974, %r973};
	setp.eq.s64 	%p22, %rd4, 1;
	@%p22 bra 	$L__BB0_114;
	mov.b32 	%r973, 0;
	mov.u32 	%r1066, %r973;
	mov.u32 	%r1067, %r973;
	mov.u32 	%r976, %r973;
	mov.u32 	%r977, %r973;
	mov.u32 	%r1058, %r973;
$L__BB0_41:
	mul.wide.u32 	%rd18, %r1058, 4;
	add.s64 	%rd19, %rd1, %rd18;
	ld.local.u32 	%r188, [%rd19+4];
	shl.b32 	%r189, %r1058, 5;
	mov.b32 	%r1064, 0;
$L__BB0_42:
	.pragma "nounroll";
	shr.u32 	%r677, %r188, %r1064;
	and.b32  	%r678, %r677, 1;
	setp.eq.b32 	%p23, %r678, 1;
	not.pred 	%p24, %p23;
	add.s32 	%r679, %r189, %r1064;
	mul.lo.s32 	%r680, %r679, 5;
	mul.wide.u32 	%rd20, %r680, 4;
	add.s64 	%rd7, %rd5, %rd20;
	@%p24 bra 	$L__BB0_44;
	ld.global.u32 	%r681, [%rd7];
	xor.b32  	%r977, %r977, %r681;
	ld.global.u32 	%r682, [%rd7+4];
	xor.b32  	%r976, %r976, %r682;
	ld.global.u32 	%r683, [%rd7+8];
	xor.b32  	%r1067, %r1067, %r683;
	ld.global.u32 	%r684, [%rd7+12];
	xor.b32  	%r1066, %r1066, %r684;
	ld.global.u32 	%r685, [%rd7+16];
	xor.b32  	%r973, %r973, %r685;
$L__BB0_44:
	and.b32  	%r687, %r677, 2;
	setp.eq.s32 	%p25, %r687, 0;
	@%p25 bra 	$L__BB0_46;
	ld.global.u32 	%r688, [%rd7+20];
	xor.b32  	%r977, %r977, %r688;
	ld.global.u32 	%r689, [%rd7+24];
	xor.b32  	%r976, %r976, %r689;
	ld.global.u32 	%r690, [%rd7+28];
	xor.b32  	%r1067, %r1067, %r690;
	ld.global.u32 	%r691, [%rd7+32];
	xor.b32  	%r1066, %r1066, %r691;
	ld.global.u32 	%r692, [%rd7+36];
	xor.b32  	%r973, %r973, %r692;
$L__BB0_46:
	and.b32  	%r694, %r677, 4;
	setp.eq.s32 	%p26, %r694, 0;
	@%p26 bra 	$L__BB0_48;
	ld.global.u32 	%r695, [%rd7+40];
	xor.b32  	%r977, %r977, %r695;
	ld.global.u32 	%r696, [%rd7+44];
	xor.b32  	%r976, %r976, %r696;
	ld.global.u32 	%r697, [%rd7+48];
	xor.b32  	%r1067, %r1067, %r697;
	ld.global.u32 	%r698, [%rd7+52];
	xor.b32  	%r1066, %r1066, %r698;
	ld.global.u32 	%r699, [%rd7+56];
	xor.b32  	%r973, %r973, %r699;
$L__BB0_48:
	and.b32  	%r701, %r677, 8;
	setp.eq.s32 	%p27, %r701, 0;
	@%p27 bra 	$L__BB0_50;
	ld.global.u32 	%r702, [%rd7+60];
	xor.b32  	%r977, %r977, %r702;
	ld.global.u32 	%r703, [%rd7+64];
	xor.b32  	%r976, %r976, %r703;
	ld.global.u32 	%r704, [%rd7+68];
	xor.b32  	%r1067, %r1067, %r704;
	ld.global.u32 	%r705, [%rd7+72];
	xor.b32  	%r1066, %r1066, %r705;
	ld.global.u32 	%r706, [%rd7+76];
	xor.b32  	%r973, %r973, %r706;
$L__BB0_50:
	and.b32  	%r708, %r677, 16;
	setp.eq.s32 	%p28, %r708, 0;
	@%p28 bra 	$L__BB0_52;
	ld.global.u32 	%r709, [%rd7+80];
	xor.b32  	%r977, %r977, %r709;
	ld.global.u32 	%r710, [%rd7+84];
	xor.b32  	%r976, %r976, %r710;
	ld.global.u32 	%r711, [%rd7+88];
	xor.b32  	%r1067, %r1067, %r711;
	ld.global.u32 	%r712, [%rd7+92];
	xor.b32  	%r1066, %r1066, %r712;
	ld.global.u32 	%r713, [%rd7+96];
	xor.b32  	%r973, %r973, %r713;
$L__BB0_52:
	and.b32  	%r715, %r677, 32;
	setp.eq.s32 	%p29, %r715, 0;
	@%p29 bra 	$L__BB0_54;
	ld.global.u32 	%r716, [%rd7+100];
	xor.b32  	%r977, %r977, %r716;
	ld.global.u32 	%r717, [%rd7+104];
	xor.b32  	%r976, %r976, %r717;
	ld.global.u32 	%r718, [%rd7+108];
	xor.b32  	%r1067, %r1067, %r718;
	ld.global.u32 	%r719, [%rd7+112];
	xor.b32  	%r1066, %r1066, %r719;
	ld.global.u32 	%r720, [%rd7+116];
	xor.b32  	%r973, %r973, %r720;
$L__BB0_54:
	and.b32  	%r722, %r677, 64;
	setp.eq.s32 	%p30, %r722, 0;
	@%p30 bra 	$L__BB0_56;
	ld.global.u32 	%r723, [%rd7+120];
	xor.b32  	%r977, %r977, %r723;
	ld.global.u32 	%r724, [%rd7+124];
	xor.b32  	%r976, %r976, %r724;
	ld.global.u32 	%r725, [%rd7+128];
	xor.b32  	%r1067, %r1067, %r725;
	ld.global.u32 	%r726, [%rd7+132];
	xor.b32  	%r1066, %r1066, %r726;
	ld.global.u32 	%r727, [%rd7+136];
	xor.b32  	%r973, %r973, %r727;
$L__BB0_56:
	and.b32  	%r729, %r677, 128;
	setp.eq.s32 	%p31, %r729, 0;
	@%p31 bra 	$L__BB0_58;
	ld.global.u32 	%r730, [%rd7+140];
	xor.b32  	%r977, %r977, %r730;
	ld.global.u32 	%r731, [%rd7+144];
	xor.b32  	%r976, %r976, %r731;
	ld.global.u32 	%r732, [%rd7+148];
	xor.b32  	%r1067, %r1067, %r732;
	ld.global.u32 	%r733, [%rd7+152];
	xor.b32  	%r1066, %r1066, %r733;
	ld.global.u32 	%r734, [%rd7+156];
	xor.b32  	%r973, %r973, %r734;
$L__BB0_58:
	and.b32  	%r736, %r677, 256;
	setp.eq.s32 	%p32, %r736, 0;
	@%p32 bra 	$L__BB0_60;
	ld.global.u32 	%r737, [%rd7+160];
	xor.b32  	%r977, %r977, %r737;
	ld.global.u32 	%r738, [%rd7+164];
	xor.b32  	%r976, %r976, %r738;
	ld.global.u32 	%r739, [%rd7+168];
	xor.b32  	%r1067, %r1067, %r739;
	ld.global.u32 	%r740, [%rd7+172];
	xor.b32  	%r1066, %r1066, %r740;
	ld.global.u32 	%r741, [%rd7+176];
	xor.b32  	%r973, %r973, %r741;
$L__BB0_60:
	and.b32  	%r743, %r677, 512;
	setp.eq.s32 	%p33, %r743, 0;
	@%p33 bra 	$L__BB0_62;
	ld.global.u32 	%r744, [%rd7+180];
	xor.b32  	%r977, %r977, %r744;
	ld.global.u32 	%r745, [%rd7+184];
	xor.b32  	%r976, %r976, %r745;
	ld.global.u32 	%r746, [%rd7+188];
	xor.b32  	%r1067, %r1067, %r746;
	ld.global.u32 	%r747, [%rd7+192];
	xor.b32  	%r1066, %r1066, %r747;
	ld.global.u32 	%r748, [%rd7+196];
	xor.b32  	%r973, %r973, %r748;
$L__BB0_62:
	and.b32  	%r750, %r677, 1024;
	setp.eq.s32 	%p34, %r750, 0;
	@%p34 bra 	$L__BB0_64;
	ld.global.u32 	%r751, [%rd7+200];
	xor.b32  	%r977, %r977, %r751;
	ld.global.u32 	%r752, [%rd7+204];
	xor.b32  	%r976, %r976, %r752;
	ld.global.u32 	%r753, [%rd7+208];
	xor.b32  	%r1067, %r1067, %r753;
	ld.global.u32 	%r754, [%rd7+212];
	xor.b32  	%r1066, %r1066, %r754;
	ld.global.u32 	%r755, [%rd7+216];
	xor.b32  	%r973, %r973, %r755;
$L__BB0_64:
	and.b32  	%r757, %r677, 2048;
	setp.eq.s32 	%p35, %r757, 0;
	@%p35 bra 	$L__BB0_66;
	ld.global.u32 	%r758, [%rd7+220];
	xor.b32  	%r977, %r977, %r758;
	ld.global.u32 	%r759, [%rd7+224];
	xor.b32  	%r976, %r976, %r759;
	ld.global.u32 	%r760, [%rd7+228];
	xor.b32  	%r1067, %r1067, %r760;
	ld.global.u32 	%r761, [%rd7+232];
	xor.b32  	%r1066, %r1066, %r761;
	ld.global.u32 	%r762, [%rd7+236];
	xor.b32  	%r973, %r973, %r762;
$L__BB0_66:
	and.b32  	%r764, %r677, 4096;
	setp.eq.s32 	%p36, %r764, 0;
	@%p36 bra 	$L__BB0_68;
	ld.global.u32 	%r765, [%rd7+240];
	xor.b32  	%r977, %r977, %r765;
	ld.global.u32 	%r766, [%rd7+244];
	xor.b32  	%r976, %r976, %r766;
	ld.global.u32 	%r767, [%rd7+248];
	xor.b32  	%r1067, %r1067, %r767;
	ld.global.u32 	%r768, [%rd7+252];
	xor.b32  	%r1066, %r1066, %r768;
	ld.global.u32 	%r769, [%rd7+256];
	xor.b32  	%r973, %r973, %r769;
$L__BB0_68:
	and.b32  	%r771, %r677, 8192;
	setp.eq.s32 	%p37, %r771, 0;
	@%p37 bra 	$L__BB0_70;
	ld.global.u32 	%r772, [%rd7+260];
	xor.b32  	%r977, %r977, %r772;
	ld.global.u32 	%r773, [%rd7+264];
	xor.b32  	%r976, %r976, %r773;
	ld.global.u32 	%r774, [%rd7+268];
	xor.b32  	%r1067, %r1067, %r774;
	ld.global.u32 	%r775, [%rd7+272];
	xor.b32  	%r1066, %r1066, %r775;
	ld.global.u32 	%r776, [%rd7+276];
	xor.b32  	%r973, %r973, %r776;
$L__BB0_70:
	and.b32  	%r778, %r677, 16384;
	setp.eq.s32 	%p38, %r778, 0;
	@%p38 bra 	$L__BB0_72;
	ld.global.u32 	%r779, [%rd7+280];
	xor.b32  	%r977, %r977, %r779;
	ld.global.u32 	%r780, [%rd7+284];
	xor.b32  	%r976, %r976, %r780;
	ld.global.u32 	%r781, [%rd7+288];
	xor.b32  	%r1067, %r1067, %r781;
	ld.global.u32 	%r782, [%rd7+292];
	xor.b32  	%r1066, %r1066, %r782;
	ld.global.u32 	%r783, [%rd7+296];
	xor.b32  	%r973, %r973, %r783;
$L__BB0_72:
	and.b32  	%r785, %r677, 32768;
	setp.eq.s32 	%p39, %r785, 0;
	@%p39 bra 	$L__BB0_74;
	ld.global.u32 	%r786, [%rd7+300];
	xor.b32  	%r977, %r977, %r786;
	ld.global.u32 	%r787, [%rd7+304];
	xor.b32  	%r976, %r976, %r787;
	ld.global.u32 	%r788, [%rd7+308];
	xor.b32  	%r1067, %r1067, %r788;
	ld.global.u32 	%r789, [%rd7+312];
	xor.b32  	%r1066, %r1066, %r789;
	ld.global.u32 	%r790, [%rd7+316];
	xor.b32  	%r973, %r973, %r790;
$L__BB0_74:
	add.s32 	%r1064, %r1064, 16;
	setp.ne.s32 	%p40, %r1064, 32;
	@%p40 bra 	$L__BB0_42;
	mad.lo.s32 	%r791, %r1058, -31, %r189;
	add.s32 	%r1058, %r791, 1;
	setp.ne.s32 	%p41, %r1058, 5;
	@%p41 bra 	$L__BB0_41;
	st.local.u32 	[%rd1+4], %r977;
	st.local.v2.u32 	[%rd1+8], {%r976, %r1067};
	st.local.v2.u32 	[%rd1+16], {%r1066, %r973};
	setp.ne.s64 	%p42, %rd4, 3;
	@%p42 bra 	$L__BB0_114;
	mov.b32 	%r973, 0;
	mov.u32 	%r1158, %r973;
	mov.u32 	%r1159, %r973;
	mov.u32 	%r976, %r973;
	mov.u32 	%r977, %r973;
	mov.u32 	%r1150, %r973;
$L__BB0_78:
	mul.wide.u32 	%rd21, %r1150, 4;
	add.s64 	%rd22, %rd1, %rd21;
	ld.local.u32 	%r364, [%rd22+4];
	shl.b32 	%r365, %r1150, 5;
	mov.b32 	%r1156, 0;
$L__BB0_79:
	.pragma "nounroll";
	shr.u32 	%r794, %r364, %r1156;
	and.b32  	%r795, %r794, 1;
	setp.eq.b32 	%p43, %r795, 1;
	not.pred 	%p44, %p43;
	add.s32 	%r796, %r365, %r1156;
	mul.lo.s32 	%r797, %r796, 5;
	mul.wide.u32 	%rd23, %r797, 4;
	add.s64 	%rd8, %rd5, %rd23;
	@%p44 bra 	$L__BB0_81;
	ld.global.u32 	%r798, [%rd8];
	xor.b32  	%r977, %r977, %r798;
	ld.global.u32 	%r799, [%rd8+4];
	xor.b32  	%r976, %r976, %r799;
	ld.global.u32 	%r800, [%rd8+8];
	xor.b32  	%r1159, %r1159, %r800;
	ld.global.u32 	%r801, [%rd8+12];
	xor.b32  	%r1158, %r1158, %r801;
	ld.global.u32 	%r802, [%rd8+16];
	xor.b32  	%r973, %r973, %r802;
$L__BB0_81:
	and.b32  	%r804, %r794, 2;
	setp.eq.s32 	%p45, %r804, 0;
	@%p45 bra 	$L__BB0_83;
	ld.global.u32 	%r805, [%rd8+20];
	xor.b32  	%r977, %r977, %r805;
	ld.global.u32 	%r806, [%rd8+24];
	xor.b32  	%r976, %r976, %r806;
	ld.global.u32 	%r807, [%rd8+28];
	xor.b32  	%r1159, %r1159, %r807;
	ld.global.u32 	%r808, [%rd8+32];
	xor.b32  	%r1158, %r1158, %r808;
	ld.global.u32 	%r809, [%rd8+36];
	xor.b32  	%r973, %r973, %r809;
$L__BB0_83:
	and.b32  	%r811, %r794, 4;
	setp.eq.s32 	%p46, %r811, 0;
	@%p46 bra 	$L__BB0_85;
	ld.global.u32 	%r812, [%rd8+40];
	xor.b32  	%r977, %r977, %r812;
	ld.global.u32 	%r813, [%rd8+44];
	xor.b32  	%r976, %r976, %r813;
	ld.global.u32 	%r814, [%rd8+48];
	xor.b32  	%r1159, %r1159, %r814;
	ld.global.u32 	%r815, [%rd8+52];
	xor.b32  	%r1158, %r1158, %r815;
	ld.global.u32 	%r816, [%rd8+56];
	xor.b32  	%r973, %r973, %r816;
$L__BB0_85:
	and.b32  	%r818, %r794, 8;
	setp.eq.s32 	%p47, %r818, 0;
	@%p47 bra 	$L__BB0_87;
	ld.global.u32 	%r819, [%rd8+60];
	xor.b32  	%r977, %r977, %r819;
	ld.global.u32 	%r820, [%rd8+64];
	xor.b32  	%r976, %r976, %r820;
	ld.global.u32 	%r821, [%rd8+68];
	xor.b32  	%r1159, %r1159, %r821;
	ld.global.u32 	%r822, [%rd8+72];
	xor.b32  	%r1158, %r1158, %r822;
	ld.global.u32 	%r823, [%rd8+76];
	xor.b32  	%r973, %r973, %r823;
$L__BB0_87:
	and.b32  	%r825, %r794, 16;
	setp.eq.s32 	%p48, %r825, 0;
	@%p48 bra 	$L__BB0_89;
	ld.global.u32 	%r826, [%rd8+80];
	xor.b32  	%r977, %r977, %r826;
	ld.global.u32 	%r827, [%rd8+84];
	xor.b32  	%r976, %r976, %r827;
	ld.global.u32 	%r828, [%rd8+88];
	xor.b32  	%r1159, %r1159, %r828;
	ld.global.u32 	%r829, [%rd8+92];
	xor.b32  	%r1158, %r1158, %r829;
	ld.global.u32 	%r830, [%rd8+96];
	xor.b32  	%r973, %r973, %r830;
$L__BB0_89:
	and.b32  	%r832, %r794, 32;
	setp.eq.s32 	%p49, %r832, 0;
	@%p49 bra 	$L__BB0_91;
	ld.global.u32 	%r833, [%rd8+100];
	xor.b32  	%r977, %r977, %r833;
	ld.global.u32 	%r834, [%rd8+104];
	xor.b32  	%r976, %r976, %r834;
	ld.global.u32 	%r835, [%rd8+108];
	xor.b32  	%r1159, %r1159, %r835;
	ld.global.u32 	%r836, [%rd8+112];
	xor.b32  	%r1158, %r1158, %r836;
	ld.global.u32 	%r837, [%rd8+116];
	xor.b32  	%r973, %r973, %r837;
$L__BB0_91:
	and.b32  	%r839, %r794, 64;
	setp.eq.s32 	%p50, %r839, 0;
	@%p50 bra 	$L__BB0_93;
	ld.global.u32 	%r840, [%rd8+120];
	xor.b32  	%r977, %r977, %r840;
	ld.global.u32 	%r841, [%rd8+124];
	xor.b32  	%r976, %r976, %r841;
	ld.global.u32 	%r842, [%rd8+128];
	xor.b32  	%r1159, %r1159, %r842;
	ld.global.u32 	%r843, [%rd8+132];
	xor.b32  	%r1158, %r1158, %r843;
	ld.global.u32 	%r844, [%rd8+136];
	xor.b32  	%r973, %r973, %r844;
$L__BB0_93:
	and.b32  	%r846, %r794, 128;
	setp.eq.s32 	%p51, %r846, 0;
	@%p51 bra 	$L__BB0_95;
	ld.global.u32 	%r847, [%rd8+140];
	xor.b32  	%r977, %r977, %r847;
	ld.global.u32 	%r848, [%rd8+144];
	xor.b32  	%r976, %r976, %r848;
	ld.global.u32 	%r849, [%rd8+148];
	xor.b32  	%r1159, %r1159, %r849;
	ld.global.u32 	%r850, [%rd8+152];
	xor.b32  	%r1158, %r1158, %r850;
	ld.global.u32 	%r851, [%rd8+156];
	xor.b32  	%r973, %r973, %r851;
$L__BB0_95:
	and.b32  	%r853, %r794, 256;
	setp.eq.s32 	%p52, %r853, 0;
	@%p52 bra 	$L__BB0_97;
	ld.global.u32 	%r854, [%rd8+160];
	xor.b32  	%r977, %r977, %r854;
	ld.global.u32 	%r855, [%rd8+164];
	xor.b32  	%r976, %r976, %r855;
	ld.global.u32 	%r856, [%rd8+168];
	xor.b32  	%r1159, %r1159, %r856;
	ld.global.u32 	%r857, [%rd8+172];
	xor.b32  	%r1158, %r1158, %r857;
	ld.global.u32 	%r858, [%rd8+176];
	xor.b32  	%r973, %r973, %r858;
$L__BB0_97:
	and.b32  	%r860, %r794, 512;
	setp.eq.s32 	%p53, %r860, 0;
	@%p53 bra 	$L__BB0_99;
	ld.global.u32 	%r861, [%rd8+180];
	xor.b32  	%r977, %r977, %r861;
	ld.global.u32 	%r862, [%rd8+184];
	xor.b32  	%r976, %r976, %r862;
	ld.global.u32 	%r863, [%rd8+188];
	xor.b32  	%r1159, %r1159, %r863;
	ld.global.u32 	%r864, [%rd8+192];
	xor.b32  	%r1158, %r1158, %r864;
	ld.global.u32 	%r865, [%rd8+196];
	xor.b32  	%r973, %r973, %r865;
$L__BB0_99:
	and.b32  	%r867, %r794, 1024;
	setp.eq.s32 	%p54, %r867, 0;
	@%p54 bra 	$L__BB0_101;
	ld.global.u32 	%r868, [%rd8+200];
	xor.b32  	%r977, %r977, %r868;
	ld.global.u32 	%r869, [%rd8+204];
	xor.b32  	%r976, %r976, %r869;
	ld.global.u32 	%r870, [%rd8+208];
	xor.b32  	%r1159, %r1159, %r870;
	ld.global.u32 	%r871, [%rd8+212];
	xor.b32  	%r1158, %r1158, %r871;
	ld.global.u32 	%r872, [%rd8+216];
	xor.b32  	%r973, %r973, %r872;
$L__BB0_101:
	and.b32  	%r874, %r794, 2048;
	setp.eq.s32 	%p55, %r874, 0;
	@%p55 bra 	$L__BB0_103;
	ld.global.u32 	%r875, [%rd8+220];
	xor.b32  	%r977, %r977, %r875;
	ld.global.u32 	%r876, [%rd8+224];
	xor.b32  	%r976, %r976, %r876;
	ld.global.u32 	%r877, [%rd8+228];
	xor.b32  	%r1159, %r1159, %r877;
	ld.global.u32 	%r878, [%rd8+232];
	xor.b32  	%r1158, %r1158, %r878;
	ld.global.u32 	%r879, [%rd8+236];
	xor.b32  	%r973, %r973, %r879;
$L__BB0_103:
	and.b32  	%r881, %r794, 4096;
	setp.eq.s32 	%p56, %r881, 0;
	@%p56 bra 	$L__BB0_105;
	ld.global.u32 	%r882, [%rd8+240];
	xor.b32  	%r977, %r977, %r882;
	ld.global.u32 	%r883, [%rd8+244];
	xor.b32  	%r976, %r976, %r883;
	ld.global.u32 	%r884, [%rd8+248];
	xor.b32  	%r1159, %r1159, %r884;
	ld.global.u32 	%r885, [%rd8+252];
	xor.b32  	%r1158, %r1158, %r885;
	ld.global.u32 	%r886, [%rd8+256];
	xor.b32  	%r973, %r973, %r886;
$L__BB0_105:
	and.b32  	%r888, %r794, 8192;
	setp.eq.s32 	%p57, %r888, 0;
	@%p57 bra 	$L__BB0_107;
	ld.global.u32 	%r889, [%rd8+260];
	xor.b32  	%r977, %r977, %r889;
	ld.global.u32 	%r890, [%rd8+264];
	xor.b32  	%r976, %r976, %r890;
	ld.global.u32 	%r891, [%rd8+268];
	xor.b32  	%r1159, %r1159, %r891;
	ld.global.u32 	%r892, [%rd8+272];
	xor.b32  	%r1158, %r1158, %r892;
	ld.global.u32 	%r893, [%rd8+276];
	xor.b32  	%r973, %r973, %r893;
$L__BB0_107:
	and.b32  	%r895, %r794, 16384;
	setp.eq.s32 	%p58, %r895, 0;
	@%p58 bra 	$L__BB0_109;
	ld.global.u32 	%r896, [%rd8+280];
	xor.b32  	%r977, %r977, %r896;
	ld.global.u32 	%r897, [%rd8+284];
	xor.b32  	%r976, %r976, %r897;
	ld.global.u32 	%r898, [%rd8+288];
	xor.b32  	%r1159, %r1159, %r898;
	ld.global.u32 	%r899, [%rd8+292];
	xor.b32  	%r1158, %r1158, %r899;
	ld.global.u32 	%r900, [%rd8+296];
	xor.b32  	%r973, %r973, %r900;
$L__BB0_109:
	and.b32  	%r902, %r794, 32768;
	setp.eq.s32 	%p59, %r902, 0;
	@%p59 bra 	$L__BB0_111;
	ld.global.u32 	%r903, [%rd8+300];
	xor.b32  	%r977, %r977, %r903;
	ld.global.u32 	%r904, [%rd8+304];
	xor.b32  	%r976, %r976, %r904;
	ld.global.u32 	%r905, [%rd8+308];
	xor.b32  	%r1159, %r1159, %r905;
	ld.global.u32 	%r906, [%rd8+312];
	xor.b32  	%r1158, %r1158, %r906;
	ld.global.u32 	%r907, [%rd8+316];
	xor.b32  	%r973, %r973, %r907;
$L__BB0_111:
	add.s32 	%r1156, %r1156, 16;
	setp.ne.s32 	%p60, %r1156, 32;
	@%p60 bra 	$L__BB0_79;
	mad.lo.s32 	%r908, %r1150, -31, %r365;
	add.s32 	%r1150, %r908, 1;
	setp.ne.s32 	%p61, %r1150, 5;
	@%p61 bra 	$L__BB0_78;
	st.local.u32 	[%rd1+4], %r977;
	st.local.v2.u32 	[%rd1+8], {%r976, %r1159};
	st.local.v2.u32 	[%rd1+16], {%r1158, %r973};
$L__BB0_114:
	shr.u64 	%rd26, %rd3, 2;
	add.s32 	%r960, %r960, 1;
	setp.gt.u64 	%p62, %rd3, 3;
	@%p62 bra 	$L__BB0_2;
$L__BB0_115:
	shr.u32 	%r909, %r977, 2;
	xor.b32  	%r910, %r909, %r977;
	shl.b32 	%r911, %r973, 4;
	shl.b32 	%r912, %r910, 1;
	xor.b32  	%r913, %r912, %r911;
	xor.b32  	%r914, %r913, %r910;
	xor.b32  	%r915, %r914, %r973;
	add.s32 	%r916, %r915, 832457172;
	cvt.rn.f32.u32 	%f3, %r916;
	fma.rn.f32 	%f1, %f3, 0f2F800000, 0f2F000000;
	shr.u32 	%r917, %r976, 2;
	xor.b32  	%r918, %r917, %r976;
	shl.b32 	%r919, %r915, 4;
	shl.b32 	%r920, %r918, 1;
	xor.b32  	%r921, %r920, %r919;
	xor.b32  	%r922, %r921, %r918;
	xor.b32  	%r923, %r922, %r915;
	add.s32 	%r924, %r923, 832819609;
	cvt.rn.f32.u32 	%f4, %r924;
	fma.rn.f32 	%f2, %f4, 0f2F800000, 0f2F000000;
	cvt.f64.f32 	%fd1, %f1;
	{
	.reg .b32 %temp; 
	mov.b64 	{%temp, %r541}, %fd1;
	}
	mov.f64 	%fd14, 0d4000000000000000;
	{
	.reg .b32 %temp; 
	mov.b64 	{%temp, %r925}, %fd14;
	}
	and.b32  	%r543, %r925, 2146435072;
	setp.eq.s32 	%p63, %r543, 1062207488;
	{ // callseq 0, 0
	.param .b64 param0;
	st.param.f64 	[param0], %fd1;
	.param .b64 retval0;
	call.uni (retval0), 
	__internal_accurate_pow, 
	(
	param0
	);
	ld.param.f64 	%fd15, [retval0];
	} // callseq 0
	setp.lt.s32 	%p64, %r541, 0;
	neg.f64 	%fd17, %fd15;
	selp.f64 	%fd18, %fd17, %fd15, %p63;
	selp.f64 	%fd28, %fd18, %fd15, %p64;
	setp.neu.f32 	%p65, %f1, 0f00000000;
	@%p65 bra 	$L__BB0_117;
	setp.eq.s32 	%p66, %r543, 1062207488;
	selp.b32 	%r926, %r541, 0, %p66;
	setp.lt.s32 	%p67, %r925, 0;
	or.b32  	%r927, %r926, 2146435072;
	selp.b32 	%r928, %r927, %r926, %p67;
	mov.b32 	%r929, 0;
	mov.b64 	%fd28, {%r929, %r928};
$L__BB0_117:
	add.f64 	%fd19, %fd1, 0d4000000000000000;
	{
	.reg .b32 %temp; 
	mov.b64 	{%temp, %r930}, %fd19;
	}
	and.b32  	%r931, %r930, 2146435072;
	setp.ne.s32 	%p68, %r931, 2146435072;
	setp.neu.f32 	%p69, %f1, 0f7F800000;
	or.pred  	%p70, %p69, %p68;
	@%p70 bra 	$L__BB0_119;
	setp.lt.s32 	%p71, %r541, 0;
	setp.eq.s32 	%p72, %r543, 1062207488;
	setp.lt.s32 	%p73, %r925, 0;
	selp.b32 	%r933, 0, 2146435072, %p73;
	and.b32  	%r934, %r925, 2147483647;
	setp.ne.s32 	%p74, %r934, 1071644672;
	or.b32  	%r935, %r933, -2147483648;
	selp.b32 	%r936, %r935, %r933, %p74;
	selp.b32 	%r937, %r936, %r933, %p72;
	selp.b32 	%r938, %r937, %r933, %p71;
	mov.b32 	%r939, 0;
	mov.b64 	%fd28, {%r939, %r938};
$L__BB0_119:
	setp.eq.s32 	%p75, %r543, 1062207488;
	setp.eq.f32 	%p76, %f1, 0f3F800000;
	selp.f64 	%fd7, 0d3FF0000000000000, %fd28, %p76;
	cvt.f64.f32 	%fd8, %f2;
	{
	.reg .b32 %temp; 
	mov.b64 	{%temp, %r544}, %fd8;
	}
	{ // callseq 1, 0
	.param .b64 param0;
	st.param.f64 	[param0], %fd8;
	.param .b64 retval0;
	call.uni (retval0), 
	__internal_accurate_pow, 
	(
	param0
	);
	ld.param.f64 	%fd20, [retval0];
	} // callseq 1
	setp.lt.s32 	%p77, %r544, 0;
	neg.f64 	%fd22, %fd20;
	selp.f64 	%fd23, %fd22, %fd20, %p75;
	selp.f64 	%fd30, %fd23, %fd20, %p77;
	setp.neu.f32 	%p78, %f2, 0f00000000;
	@%p78 bra 	$L__BB0_121;
	setp.eq.s32 	%p79, %r543, 1062207488;
	selp.b32 	%r941, %r544, 0, %p79;
	setp.lt.s32 	%p80, %r925, 0;
	or.b32  	%r942, %r941, 2146435072;
	selp.b32 	%r943, %r942, %r941, %p80;
	mov.b32 	%r944, 0;
	mov.b64 	%fd30, {%r944, %r943};
$L__BB0_121:
	add.f64 	%fd24, %fd8, 0d4000000000000000;
	{
	.reg .b32 %temp; 
	mov.b64 	{%temp, %r945}, %fd24;
	}
	and.b32  	%r946, %r945, 2146435072;
	setp.ne.s32 	%p81, %r946, 2146435072;
	setp.neu.f32 	%p82, %f2, 0f7F800000;
	or.pred  	%p83, %p82, %p81;
	@%p83 bra 	$L__BB0_123;
	setp.lt.s32 	%p84, %r544, 0;
	setp.eq.s32 	%p85, %r543, 1062207488;
	setp.lt.s32 	%p86, %r925, 0;
	selp.b32 	%r948, 0, 2146435072, %p86;
	and.b32  	%r949, %r925, 2147483647;
	setp.ne.s32 	%p87, %r949, 1071644672;
	or.b32  	%r950, %r948, -2147483648;
	selp.b32 	%r951, %r950, %r948, %p87;
	selp.b32 	%r952, %r951, %r948, %p85;
	selp.b32 	%r953, %r952, %r948, %p84;
	mov.b32 	%r954, 0;
	mov.b64 	%fd30, {%r954, %r953};
$L__BB0_123:
	setp.eq.f32 	%p88, %f2, 0f3F800000;
	selp.f64 	%fd25, 0d3FF0000000000000, %fd30, %p88;
	add.f64 	%fd26, %fd7, %fd25;
	cvt.rn.f32.f64 	%f5, %fd26;
	sqrt.rn.f32 	%f6, %f5;
	setp.geu.f32 	%p89, %f6, 0f3F800000;
	@%p89 bra 	$L__BB0_125;
	cvta.to.global.u64 	%rd25, %rd10;
	atom.global.add.u32 	%r956, [%rd25], 1;
	bra.uni 	$L__BB0_126;
$L__BB0_125:
	cvta.to.global.u64 	%rd24, %rd11;
	atom.global.add.u32 	%r955, [%rd24], 1;
$L__BB0_126:
	ret;

}
.func  (.param .b64 func_retval0) __internal_accurate_pow(
	.param .b64 __internal_accurate_pow_param_0
)
{
	.reg .pred 	%p<8>;
	.reg .b32 	%r<49>;
	.reg .b32 	%f<3>;
	.reg .b64 	%fd<109>;

	ld.param.f64 	%fd10, [__internal_accurate_pow_param_0];
	{
	.reg .b32 %temp; 
	mov.b64 	{%temp, %r46}, %fd10;
	}
	{
	.reg .b32 %temp; 
	mov.b64 	{%r45, %temp}, %fd10;
	}
	shr.u32 	%r47, %r46, 20;
	setp.gt.u32 	%p1, %r46, 1048575;
	@%p1 bra 	$L__BB1_2;
	mul.f64 	%fd11, %fd10, 0d4350000000000000;
	{
	.reg .b32 %temp; 
	mov.b64 	{%temp, %r46}, %fd11;
	}
	{
	.reg .b32 %temp; 
	mov.b64 	{%r45, %temp}, %fd11;
	}
	shr.u32 	%r16, %r46, 20;
	add.s32 	%r47, %r16, -54;
$L__BB1_2:
	add.s32 	%r48, %r47, -1023;
	and.b32  	%r17, %r46, -2146435073;
	or.b32  	%r18, %r17, 1072693248;
	mov.b64 	%fd107, {%r45, %r18};
	setp.lt.u32 	%p2, %r18, 1073127583;
	@%p2 bra 	$L__BB1_4;
	{
	.reg .b32 %temp; 
	mov.b64 	{%r19, %temp}, %fd107;
	}
	{
	.reg .b32 %temp; 
	mov.b64 	{%temp, %r20}, %fd107;
	}
	add.s32 	%r21, %r20, -1048576;
	mov.b64 	%fd107, {%r19, %r21};
	add.s32 	%r48, %r47, -1022;
$L__BB1_4:
	add.f64 	%fd12, %fd107, 0dBFF0000000000000;
	add.f64 	%fd13, %fd107, 0d3FF0000000000000;
	rcp.approx.ftz.f64 	%fd14, %fd13;
	neg.f64 	%fd15, %fd13;
	fma.rn.f64 	%fd16, %fd15, %fd14, 0d3FF0000000000000;
	fma.rn.f64 	%fd17, %fd16, %fd16, %fd16;
	fma.rn.f64 	%fd18, %fd17, %fd14, %fd14;
	mul.f64 	%fd19, %fd12, %fd18;
	fma.rn.f64 	%fd20, %fd12, %fd18, %fd19;
	mul.f64 	%fd21, %fd20, %fd20;
	fma.rn.f64 	%fd22, %fd21, 0d3EB0F5FF7D2CAFE2, 0d3ED0F5D241AD3B5A;
	fma.rn.f64 	%fd23, %fd22, %fd21, 0d3EF3B20A75488A3F;
	fma.rn.f64 	%fd24, %fd23, %fd21, 0d3F1745CDE4FAECD5;
	fma.rn.f64 	%fd25, %fd24, %fd21, 0d3F3C71C7258A578B;
	fma.rn.f64 	%fd26, %fd25, %fd21, 0d3F6249249242B910;
	fma.rn.f64 	%fd27, %fd26, %fd21, 0d3F89999999999DFB;
	sub.f64 	%fd28, %fd12, %fd20;
	add.f64 	%fd29, %fd28, %fd28;
	neg.f64 	%fd30, %fd20;
	fma.rn.f64 	%fd31, %fd30, %fd12, %fd29;
	mul.f64 	%fd32, %fd18, %fd31;
	fma.rn.f64 	%fd33, %fd21, %fd27, 0d3FB5555555555555;
	mov.f64 	%fd34, 0d3FB5555555555555;
	sub.f64 	%fd35, %fd34, %fd33;
	fma.rn.f64 	%fd36, %fd21, %fd27, %fd35;
	add.f64 	%fd37, %fd36, 0dBC46A4CB00B9E7B0;
	add.f64 	%fd38, %fd33, %fd37;
	sub.f64 	%fd39, %fd33, %fd38;
	add.f64 	%fd40, %fd37, %fd39;
	mul.rn.f64 	%fd41, %fd20, %fd20;
	neg.f64 	%fd42, %fd41;
	fma.rn.f64 	%fd43, %fd20, %fd20, %fd42;
	{
	.reg .b32 %temp; 
	mov.b64 	{%r22, %temp}, %fd32;
	}
	{
	.reg .b32 %temp; 
	mov.b64 	{%temp, %r23}, %fd32;
	}
	add.s32 	%r24, %r23, 1048576;
	mov.b64 	%fd44, {%r22, %r24};
	fma.rn.f64 	%fd45, %fd20, %fd44, %fd43;
	mul.rn.f64 	%fd46, %fd41, %fd20;
	neg.f64 	%fd47, %fd46;
	fma.rn.f64 	%fd48, %fd41, %fd20, %fd47;
	fma.rn.f64 	%fd49, %fd41, %fd32, %fd48;
	fma.rn.f64 	%fd50, %fd45, %fd20, %fd49;
	mul.rn.f64 	%fd51, %fd38, %fd46;
	neg.f64 	%fd52, %fd51;
	fma.rn.f64 	%fd53, %fd38, %fd46, %fd52;
	fma.rn.f64 	%fd54, %fd38, %fd50, %fd53;
	fma.rn.f64 	%fd55, %fd40, %fd46, %fd54;
	add.f64 	%fd56, %fd51, %fd55;
	sub.f64 	%fd57, %fd51, %fd56;
	add.f64 	%fd58, %fd55, %fd57;
	add.f64 	%fd59, %fd20, %fd56;
	sub.f64 	%fd60, %fd20, %fd59;
	add.f64 	%fd61, %fd56, %fd60;
	add.f64 	%fd62, %fd58, %fd61;
	add.f64 	%fd63, %fd32, %fd62;
	add.f64 	%fd64, %fd59, %fd63;
	sub.f64 	%fd65, %fd59, %fd64;
	add.f64 	%fd66, %fd63, %fd65;
	xor.b32  	%r25, %r48, -2147483648;
	mov.b32 	%r26, 1127219200;
	mov.b64 	%fd67, {%r25, %r26};
	mov.b32 	%r27, -2147483648;
	mov.b64 	%fd68, {%r27, %r26};
	sub.f64 	%fd69, %fd67, %fd68;
	fma.rn.f64 	%fd70, %fd69, 0d3FE62E42FEFA39EF, %fd64;
	fma.rn.f64 	%fd71, %fd69, 0dBFE62E42FEFA39EF, %fd70;
	sub.f64 	%fd72, %fd71, %fd64;
	sub.f64 	%fd73, %fd66, %fd72;
	fma.rn.f64 	%fd74, %fd69, 0d3C7ABC9E3B39803F, %fd73;
	add.f64 	%fd75, %fd70, %fd74;
	sub.f64 	%fd76, %fd70, %fd75;
	add.f64 	%fd77, %fd74, %fd76;
	mov.f64 	%fd78, 0d4000000000000000;
	{
	.reg .b32 %temp; 
	mov.b64 	{%temp, %r28}, %fd78;
	}
	{
	.reg .b32 %temp; 
	mov.b64 	{%r29, %temp}, %fd78;
	}
	shl.b32 	%r30, %r28, 1;
	setp.gt.u32 	%p3, %r30, -33554433;
	and.b32  	%r31, %r28, -15728641;
	selp.b32 	%r32, %r31, %r28, %p3;
	mov.b64 	%fd79, {%r29, %r32};
	mul.rn.f64 	%fd80, %fd75, %fd79;
	neg.f64 	%fd81, %fd80;
	fma.rn.f64 	%fd82, %fd75, %fd79, %fd81;
	fma.rn.f64 	%fd83, %fd77, %fd79, %fd82;
	add.f64 	%fd4, %fd80, %fd83;
	sub.f64 	%fd84, %fd80, %fd4;
	add.f64 	%fd5, %fd83, %fd84;
	fma.rn.f64 	%fd85, %fd4, 0d3FF71547652B82FE, 0d4338000000000000;
	{
	.reg .b32 %temp; 
	mov.b64 	{%r13, %temp}, %fd85;
	}
	mov.f64 	%fd86, 0dC338000000000000;
	add.rn.f64 	%fd87, %fd85, %fd86;
	fma.rn.f64 	%fd88, %fd87, 0dBFE62E42FEFA39EF, %fd4;
	fma.rn.f64 	%fd89, %fd87, 0dBC7ABC9E3B39803F, %fd88;
	fma.rn.f64 	%fd90, %fd89, 0d3E5ADE1569CE2BDF, 0d3E928AF3FCA213EA;
	fma.rn.f64 	%fd91, %fd90, %fd89, 0d3EC71DEE62401315;
	fma.rn.f64 	%fd92, %fd91, %fd89, 0d3EFA01997C89EB71;
	fma.rn.f64 	%fd93, %fd92, %fd89, 0d3F2A01A014761F65;
	fma.rn.f64 	%fd94, %fd93, %fd89, 0d3F56C16C1852B7AF;
	fma.rn.f64 	%fd95, %fd94, %fd89, 0d3F81111111122322;
	fma.rn.f64 	%fd96, %fd95, %fd89, 0d3FA55555555502A1;
	fma.rn.f64 	%fd97, %fd96, %fd89, 0d3FC5555555555511;
	fma.rn.f64 	%fd98, %fd97, %fd89, 0d3FE000000000000B;
	fma.rn.f64 	%fd99, %fd98, %fd89, 0d3FF0000000000000;
	fma.rn.f64 	%fd100, %fd99, %fd89, 0d3FF0000000000000;
	{
	.reg .b32 %temp; 
	mov.b64 	{%r14, %temp}, %fd100;
	}
	{
	.reg .b32 %temp; 
	mov.b64 	{%temp, %r15}, %fd100;
	}
	shl.b32 	%r33, %r13, 20;
	add.s32 	%r34, %r33, %r15;
	mov.b64 	%fd108, {%r14, %r34};
	{
	.reg .b32 %temp; 
	mov.b64 	{%temp, %r35}, %fd4;
	}
	mov.b32 	%f2, %r35;
	abs.f32 	%f1, %f2;
	setp.lt.f32 	%p4, %f1, 0f4086232B;
	@%p4 bra 	$L__BB1_7;
	setp.lt.f64 	%p5, %fd4, 0d0000000000000000;
	add.f64 	%fd101, %fd4, 0d7FF0000000000000;
	selp.f64 	%fd108, 0d0000000000000000, %fd101, %p5;
	setp.geu.f32 	%p6, %f1, 0f40874800;
	@%p6 bra 	$L__BB1_7;
	shr.u32 	%r36, %r13, 31;
	add.s32 	%r37, %r13, %r36;
	shr.s32 	%r38, %r37, 1;
	shl.b32 	%r39, %r38, 20;
	add.s32 	%r40, %r15, %r39;
	mov.b64 	%fd102, {%r14, %r40};
	sub.s32 	%r41, %r13, %r38;
	shl.b32 	%r42, %r41, 20;
	add.s32 	%r43, %r42, 1072693248;
	mov.b32 	%r44, 0;
	mov.b64 	%fd103, {%r44, %r43};
	mul.f64 	%fd108, %fd103, %fd102;
$L__BB1_7:
	abs.f64 	%fd104, %fd108;
	setp.eq.f64 	%p7, %fd104, 0d7FF0000000000000;
	fma.rn.f64 	%fd105, %fd108, %fd5, %fd108;
	selp.f64 	%fd106, %fd108, %fd105, %p7;
	st.param.f64 	[func_retval0], %fd106;
	ret;

}


// ===== COMPILED SASS (sm_100) =====

	.target	sm_100

	.elftype	@"ET_EXEC"


//--------------------- .note.nv.tkinfo           --------------------------
	.section	.note.nv.tkinfo,"",@"SHT_NOTE"
	.sectionflags	@"SHF_NOTE_NV_TKINFO"
	.tkinfo
        /*0018*/ 	.word	0x00000002
        /*0030*/ 	.string	""
        /*0030*/ 	.string	"ptxas"
        /*0030*/ 	.string	"Cuda compilation tools, release 13.0, V13.0.88"
        /*0030*/ 	.string	"Build cuda_13.0.r13.0/compiler.36424714_0"
        /*0030*/ 	.string	"-arch sm_100 -m 64 "



//--------------------- .note.nv.cuinfo           --------------------------
	.section	.note.nv.cuinfo,"",@"SHT_NOTE"
	.sectionflags	@"SHF_NOTE_NV_CUINFO"
        /*0018*/ 	.short	0x0002
        /*001a*/ 	.short	0x0064
        /*001c*/ 	.short	0x0082
	.zero		2


//--------------------- .nv.info                  --------------------------
	.section	.nv.info,"",@"SHT_CUDA_INFO"
	.align	4


	//----- nvinfo : EIATTR_REGCOUNT
	.align		4
        /*0000*/ 	.byte	0x04, 0x2f
        /*0002*/ 	.short	(.L_10 - .L_9)
	.align		4
.L_9:
        /*0004*/ 	.word	index@(_Z10monteCarloPiS_)
        /*0008*/ 	.word	0x00000020


	//----- nvinfo : EIATTR_FRAME_SIZE
	.align		4
.L_10:
        /*000c*/ 	.byte	0x04, 0x11
        /*000e*/ 	.short	(.L_12 - .L_11)
	.align		4
.L_11:
        /*0010*/ 	.word	index@($_Z10monteCarloPiS_$__internal_accurate_pow)
        /*0014*/ 	.word	0x00000030


	//----- nvinfo : EIATTR_FRAME_SIZE
	.align		4
.L_12:
        /*0018*/ 	.byte	0x04, 0x11
        /*001a*/ 	.short	(.L_14 - .L_13)
	.align		4
.L_13:
        /*001c*/ 	.word	index@($__internal_0_$__cuda_sm20_sqrt_rn_f32_slowpath)
        /*0020*/ 	.word	0x00000030


	//----- nvinfo : EIATTR_FRAME_SIZE
	.align		4
.L_14:
        /*0024*/ 	.byte	0x04, 0x11
        /*0026*/ 	.short	(.L_16 - .L_15)
	.align		4
.L_15:
        /*0028*/ 	.word	index@(_Z10monteCarloPiS_)
        /*002c*/ 	.word	0x00000030


	//----- nvinfo : EIATTR_MIN_STACK_SIZE
	.align		4
.L_16:
        /*0030*/ 	.byte	0x04, 0x12
        /*0032*/ 	.short	(.L_18 - .L_17)
	.align		4
.L_17:
        /*0034*/ 	.word	index@(_Z10monteCarloPiS_)
        /*0038*/ 	.word	0x00000030
.L_18:


//--------------------- .nv.compat                --------------------------
	.section	.nv.compat,"",@"SHT_CUDA_COMPAT_INFO"
	.align	4
        /*0000*/ 	.byte	0x02, 0x09, 0x00, 0x00, 0x02, 0x02, 0x01, 0x00, 0x02, 0x05, 0x05, 0x00, 0x03, 0x07, 0x01, 0x01
        /*0010*/ 	.byte	0x02, 0x03, 0x00, 0x00, 0x02, 0x06, 0x01, 0x00, 0x04, 0x0b, 0x08, 0x00, 0x01, 0x00, 0x00, 0x00
        /*0020*/ 	.byte	0x00, 0x00, 0x00, 0x00


//--------------------- .nv.info._Z10monteCarloPiS_ --------------------------
	.section	.nv.info._Z10monteCarloPiS_,"",@"SHT_CUDA_INFO"
	.sectionflags	@""
	.align	4


	//----- nvinfo : EIATTR_CUDA_API_VERSION
	.align		4
        /*0000*/ 	.byte	0x04, 0x37
        /*0002*/ 	.short	(.L_20 - .L_19)
.L_19:
        /*0004*/ 	.word	0x00000082


	//----- nvinfo : EIATTR_KPARAM_INFO
	.align		4
.L_20:
        /*0008*/ 	.byte	0x04, 0x17
        /*000a*/ 	.short	(.L_22 - .L_21)
.L_21:
        /*000c*/ 	.word	0x00000000
        /*0010*/ 	.short	0x0001
        /*0012*/ 	.short	0x0008
        /*0014*/ 	.byte	0x00, 0xf5, 0x21, 0x00


	//----- nvinfo : EIATTR_KPARAM_INFO
	.align		4
.L_22:
        /*0018*/ 	.byte	0x04, 0x17
        /*001a*/ 	.short	(.L_24 - .L_23)
.L_23:
        /*001c*/ 	.word	0x00000000
        /*0020*/ 	.short	0x0000
        /*0022*/ 	.short	0x0000
        /*0024*/ 	.byte	0x00, 0xf5, 0x21, 0x00


	//----- nvinfo : EIATTR_SPARSE_MMA_MASK
	.align		4
.L_24:
        /*0028*/ 	.byte	0x03, 0x50
        /*002a*/ 	.short	0x0000


	//----- nvinfo : EIATTR_MAXREG_COUNT
	.align		4
        /*002c*/ 	.byte	0x03, 0x1b
        /*002e*/ 	.short	0x00ff


	//----- nvinfo : EIATTR_MERCURY_ISA_VERSION
	.align		4
        /*0030*/ 	.byte	0x03, 0x5f
        /*0032*/ 	.short	0x0101


	//----- nvinfo : EIATTR_INT_WARP_WIDE_INSTR_OFFSETS
	.align		4
        /*0034*/ 	.byte	0x04, 0x31
        /*0036*/ 	.short	(.L_26 - .L_25)


	//   ....[0]....
.L_25:
        /*0038*/ 	.word	0x00002ba0


	//   ....[1]....
        /*003c*/ 	.word	0x00002c20


	//----- nvinfo : EIATTR_VRC_CTA_INIT_COUNT
	.align		4
.L_26:
        /*0040*/ 	.byte	0x02, 0x4a
	.zero		1
	.zero		1


	//----- nvinfo : EIATTR_EXIT_INSTR_OFFSETS
	.align		4
        /*0044*/ 	.byte	0x04, 0x1c
        /*0046*/ 	.short	(.L_28 - .L_27)


	//   ....[0]....
.L_27:
        /*0048*/ 	.word	0x00002bf0


	//   ....[1]....
        /*004c*/ 	.word	0x00002c70


	//----- nvinfo : EIATTR_CRS_STACK_SIZE
	.align		4
.L_28:
        /*0050*/ 	.byte	0x04, 0x1e
        /*0052*/ 	.short	(.L_30 - .L_29)
.L_29:
        /*0054*/ 	.word	0x00000000


	//----- nvinfo : EIATTR_CBANK_PARAM_SIZE
	.align		4
.L_30:
        /*0058*/ 	.byte	0x03, 0x19
        /*005a*/ 	.short	0x0010


	//----- nvinfo : EIATTR_PARAM_CBANK
	.align		4
        /*005c*/ 	.byte	0x04, 0x0a
        /*005e*/ 	.short	(.L_32 - .L_31)
	.align		4
.L_31:
        /*0060*/ 	.word	index@(.nv.constant0._Z10monteCarloPiS_)
        /*0064*/ 	.short	0x0380
        /*0066*/ 	.short	0x0010


	//----- nvinfo : EIATTR_SW_WAR
	.align		4
.L_32:
        /*0068*/ 	.byte	0x04, 0x36
        /*006a*/ 	.short	(.L_34 - .L_33)
.L_33:
        /*006c*/ 	.word	0x00000008
.L_34:


//--------------------- .nv.callgraph             --------------------------
	.section	.nv.callgraph,"",@"SHT_CUDA_CALLGRAPH"
	.align	4
	.sectionentsize	8
	.align		4
        /*0000*/ 	.word	0x00000000
	.align		4
        /*0004*/ 	.word	0xffffffff
	.align		4
        /*0008*/ 	.word	0x00000000
	.align		4
        /*000c*/ 	.word	0xfffffffe
	.align		4
        /*0010*/ 	.word	0x00000000
	.align		4
        /*0014*/ 	.word	0xfffffffd
	.align		4
        /*0018*/ 	.word	0x00000000
	.align		4
        /*001c*/ 	.word	0xfffffffc


//--------------------- .nv.constant4             --------------------------
	.section	.nv.constant4,"a",@progbits
	.align	8
	.align		8
.nv.constant4:
        /*0000*/ 	.dword	precalc_xorwow_matrix
	.align		8
        /*0008*/ 	.dword	precalc_xorwow_offset_matrix
	.align		8
        /*0010*/ 	.dword	mrg32k3aM1
	.align		8
        /*0018*/ 	.dword	mrg32k3aM2
	.align		8
        /*0020*/ 	.dword	mrg32k3aM1SubSeq
	.align		8
        /*0028*/ 	.dword	mrg32k3aM2SubSeq
	.align		8
        /*0030*/ 	.dword	mrg32k3aM1Seq
	.align		8
        /*0038*/ 	.dword	mrg32k3aM2Seq


//--------------------- .nv.constant3             --------------------------
	.section	.nv.constant3,"a",@progbits
	.align	8
.nv.constant3:
	.type		__cr_lgamma_table,@object
	.size		__cr_lgamma_table,(.L_8 - __cr_lgamma_table)
__cr_lgamma_table:
        /*0000*/ 	.byte	0x00, 0x00, 0x00, 0x00, 0x00, 0x00, 0x00, 0x00, 0x00, 0x00, 0x00, 0x00, 0x00, 0x00, 0x00, 0x00
        /*0010*/ 	.byte	0xef, 0x39, 0xfa, 0xfe, 0x42, 0x2e, 0xe6, 0x3f, 0x02, 0x20, 0x2a, 0xfa, 0x0b, 0xab, 0xfc, 0x3f
        /*0020*/ 	.byte	0xf9, 0x2c, 0x92, 0x7c, 0xa7, 0x6c, 0x09, 0x40, 0xc9, 0x79, 0x44, 0x3c, 0x64, 0x26, 0x13, 0x40
        /*0030*/ 	.byte	0xca, 0x01, 0xcf, 0x3a, 0x27, 0x51, 0x1a, 0x40, 0x30, 0xcc, 0x2d, 0xf3, 0xe1, 0x0c, 0x21, 0x40
        /*0040*/ 	.byte	0x0d, 0xb7, 0xfc, 0x82, 0x8e, 0x35, 0x25, 0x40
.L_8:


//--------------------- .text._Z10monteCarloPiS_  --------------------------
	.section	.text._Z10monteCarloPiS_,"ax",@progbits
	.align	128
        .global         _Z10monteCarloPiS_
        .type           _Z10monteCarloPiS_,@function
        .size           _Z10monteCarloPiS_,(.L_x_21 - _Z10monteCarloPiS_)
        .other          _Z10monteCarloPiS_,@"STO_CUDA_ENTRY STV_DEFAULT"
_Z10monteCarloPiS_:
.text._Z10monteCarloPiS_:
[----:B------:R-:W0:Y:S01]  /*0000*/  LDC R1, c[0x0][0x37c] ;  /* 0x0000df00ff017b82 */ /* 0x000e220000000800 */
[----:B------:R-:W1:Y:S07]  /*0010*/  S2R R0, SR_TID.X ;  /* 0x0000000000007919 */ /* 0x000e6e0000002100 */
[----:B------:R-:W1:Y:S01]  /*0020*/  S2UR UR4, SR_CTAID.X ;  /* 0x00000000000479c3 */ /* 0x000e620000002500 */
[----:B0-----:R-:W-:Y:S01]  /*0030*/  VIADD R1, R1, 0xffffffd0 ;  /* 0xffffffd001017836 */ /* 0x001fe20000000000 */
[----:B------:R-:W0:Y:S01]  /*0040*/  LDCU.64 UR6, c[0x0][0x358] ;  /* 0x00006b00ff0677ac */ /* 0x000e220008000a00 */
[----:B------:R-:W-:Y:S01]  /*0050*/  IMAD.MOV.U32 R6, RZ, RZ, 0x3198c20f ;  /* 0x3198c20fff067424 */ /* 0x000fe200078e00ff */
[----:B------:R-:W-:Y:S01]  /*0060*/  BSSY.RECONVERGENT B0, `(.L_x_0) ;  /* 0x0000265000007945 */ /* 0x000fe20003800200 */
[----:B------:R-:W-:-:S02]  /*0070*/  IMAD.MOV.U32 R7, RZ, RZ, 0x5efdb30c ;  /* 0x5efdb30cff077424 */ /* 0x000fc400078e00ff */
[----:B------:R-:W-:Y:S01]  /*0080*/  IMAD.MOV.U32 R8, RZ, RZ, 0x423bb012 ;  /* 0x423bb012ff087424 */ /* 0x000fe200078e00ff */
[----:B------:R-:W1:Y:S01]  /*0090*/  LDC R3, c[0x0][0x360] ;  /* 0x0000d800ff037b82 */ /* 0x000e620000000800 */
[----:B------:R-:W-:Y:S01]  /*00a0*/  IMAD.MOV.U32 R9, RZ, RZ, -0x75bd8fc ;  /* 0xf8a42704ff097424 */ /* 0x000fe200078e00ff */
[----:B------:R2:W-:Y:S01]  /*00b0*/  STL.64 [R1], R6 ;  /* 0x0000000601007387 */ /* 0x0005e20000100a00 */
[----:B------:R-:W-:Y:S02]  /*00c0*/  IMAD.MOV.U32 R10, RZ, RZ, -0x23270784 ;  /* 0xdcd8f87cff0a7424 */ /* 0x000fe400078e00ff */
[----:B------:R-:W-:Y:S01]  /*00d0*/  IMAD.MOV.U32 R11, RZ, RZ, 0x57fa2510 ;  /* 0x57fa2510ff0b7424 */ /* 0x000fe200078e00ff */
[----:B------:R2:W-:Y:S01]  /*00e0*/  STL.64 [R1+0x8], R8 ;  /* 0x0000080801007387 */ /* 0x0005e20000100a00 */
[----:B------:R-:W-:Y:S02]  /*00f0*/  IMAD.MOV.U32 R2, RZ, RZ, 0x423bb012 ;  /* 0x423bb012ff027424 */ /* 0x000fe400078e00ff */
[----:B------:R-:W-:Y:S01]  /*0100*/  IMAD.MOV.U32 R5, RZ, RZ, 0x57fa2510 ;  /* 0x57fa2510ff057424 */ /* 0x000fe200078e00ff */
[----:B------:R2:W-:Y:S01]  /*0110*/  STL.64 [R1+0x10], R10 ;  /* 0x0000100a01007387 */ /* 0x0005e20000100a00 */
[----:B-1----:R-:W-:-:S02]  /*0120*/  IMAD R3, R3, UR4, R0 ;  /* 0x0000000403037c24 */ /* 0x002fc4000f8e0200 */
[----:B------:R-:W-:-:S03]  /*0130*/  IMAD.MOV.U32 R0, RZ, RZ, 0x5efdb30c ;  /* 0x5efdb30cff007424 */ /* 0x000fc600078e00ff */
[----:B------:R-:W-:-:S13]  /*0140*/  ISETP.NE.AND P0, PT, R3, RZ, PT ;  /* 0x000000ff0300720c */ /* 0x000fda0003f05270 */
[----:B0-2---:R-:W-:Y:S05]  /*0150*/  @!P0 BRA `(.L_x_1) ;  /* 0x0000002400548947 */ /* 0x005fea0003800000 */
[--C-:B------:R-:W-:Y:S01]  /*0160*/  SHF.R.S32.HI R7, RZ, 0x1f, R3.reuse ;  /* 0x0000001fff077819 */ /* 0x100fe20000011403 */
[----:B------:R-:W-:Y:S02]  /*0170*/  IMAD.MOV.U32 R12, RZ, RZ, R3 ;  /* 0x000000ffff0c7224 */ /* 0x000fe400078e0003 */
[----:B------:R-:W-:Y:S02]  /*0180*/  IMAD.MOV.U32 R10, RZ, RZ, RZ ;  /* 0x000000ffff0a7224 */ /* 0x000fe400078e00ff */
[----:B------:R-:W-:Y:S02]  /*0190*/  IMAD.MOV.U32 R0, RZ, RZ, 0x5efdb30c ;  /* 0x5efdb30cff007424 */ /* 0x000fe400078e00ff */
[----:B------:R-:W-:Y:S02]  /*01a0*/  IMAD.MOV.U32 R2, RZ, RZ, 0x423bb012 ;  /* 0x423bb012ff027424 */ /* 0x000fe400078e00ff */
[----:B------:R-:W-:-:S07]  /*01b0*/  IMAD.MOV.U32 R5, RZ, RZ, 0x57fa2510 ;  /* 0x57fa2510ff057424 */ /* 0x000fce00078e00ff */
.L_x_10:
[----:B0-----:R-:W-:Y:S01]  /*01c0*/  LOP3.LUT R3, R12, 0x3, RZ, 0xc0, !PT ;  /* 0x000000030c037812 */ /* 0x001fe200078ec0ff */
[----:B------:R-:W-:Y:S03]  /*01d0*/  BSSY.RECONVERGENT B1, `(.L_x_2) ;  /* 0x0000247000017945 */ /* 0x000fe60003800200 */
[----:B------:R-:W-:-:S04]  /*01e0*/  ISETP.NE.U32.AND P0, PT, R3, RZ, PT ;  /* 0x000000ff0300720c */ /* 0x000fc80003f05070 */
[----:B------:R-:W-:-:S13]  /*01f0*/  ISETP.NE.AND.EX P0, PT, RZ, RZ, PT, P0 ;  /* 0x000000ffff00720c */ /* 0x000fda0003f05300 */
[----:B------:R-:W-:Y:S05]  /*0200*/  @!P0 BRA `(.L_x_3) ;  /* 0x00000024000c8947 */ /* 0x000fea0003800000 */
[----:B------:R-:W0:Y:S01]  /*0210*/  LDC.64 R8, c[0x4][RZ] ;  /* 0x01000000ff087b82 */ /* 0x000e220000000a00 */
[----:B------:R-:W-:Y:S01]  /*0220*/  IMAD.MOV.U32 R0, RZ, RZ, RZ ;  /* 0x000000ffff007224 */ /* 0x000fe200078e00ff */
[----:B------:R-:W-:Y:S01]  /*0230*/  CS2R R4, SRZ ;  /* 0x0000000000047805 */ /* 0x000fe2000001ff00 */
[----:B------:R-:W-:Y:S01]  /*0240*/  IMAD.MOV.U32 R6, RZ, RZ, RZ ;  /* 0x000000ffff067224 */ /* 0x000fe200078e00ff */
[----:B------:R-:W-:Y:S01]  /*0250*/  CS2R R2, SRZ ;  /* 0x0000000000027805 */ /* 0x000fe2000001ff00 */
[----:B0-----:R-:W-:-:S07]  /*0260*/  IMAD.WIDE.U32 R8, R10, 0xc80, R8 ;  /* 0x00000c800a087825 */ /* 0x001fce00078e0008 */
.L_x_5:
[----:B------:R-:W-:-:S06]  /*0270*/  IMAD R11, R6, 0x4, R1 ;  /* 0x00000004060b7824 */ /* 0x000fcc00078e0201 */
[----:B------:R-:W5:Y:S01]  /*0280*/  LDL R11, [R11+0x4] ;  /* 0x000004000b0b7983 */ /* 0x000f620000100800 */
[----:B------:R-:W-:Y:S01]  /*0290*/  IMAD.SHL.U32 R13, R6, 0x20, RZ ;  /* 0x00000020060d7824 */ /* 0x000fe200078e00ff */
[----:B------:R-:W-:-:S06]  /*02a0*/  UMOV UR4, URZ ;  /* 0x000000ff00047c82 */ /* 0x000fcc0008000000 */
.L_x_4:
[----:B-----5:R-:W-:Y:S01]  /*02b0*/  SHF.R.U32.HI R20, RZ, UR4, R11 ;  /* 0x00000004ff147c19 */ /* 0x020fe2000801160b */
[----:B------:R-:W-:-:S03]  /*02c0*/  VIADD R14, R13, UR4 ;  /* 0x000000040d0e7c36 */ /* 0x000fc60008000000 */
[----:B------:R-:W-:-:S04]  /*02d0*/  LOP3.LUT R15, R20, 0x1, RZ, 0xc0, !PT ;  /* 0x00000001140f7812 */ /* 0x000fc800078ec0ff */
[----:B------:R-:W-:Y:S01]  /*02e0*/  ISETP.NE.U32.AND P0, PT, R15, 0x1, PT ;  /* 0x000000010f00780c */ /* 0x000fe20003f05070 */
[----:B------:R-:W-:-:S03]  /*02f0*/  IMAD R15, R14, 0x5, RZ ;  /* 0x000000050e0f7824 */ /* 0x000fc600078e02ff */
[----:B------:R-:W-:Y:S01]  /*0300*/  R2P PR, R20, 0x7e ;  /* 0x0000007e14007804 */ /* 0x000fe20000000000 */
[----:B------:R-:W-:-:S08]  /*0310*/  IMAD.WIDE.U32 R14, R15, 0x4, R8 ;  /* 0x000000040f0e7825 */ /* 0x000fd000078e0008 */
[----:B------:R-:W2:Y:S04]  /*0320*/  @!P0 LDG.E R17, desc[UR6][R14.64] ;  /* 0x000000060e118981 */ /* 0x000ea8000c1e1900 */
[----:B------:R-:W3:Y:S04]  /*0330*/  @P1 LDG.E R19, desc[UR6][R14.64+0x14] ;  /* 0x000014060e131981 */ /* 0x000ee8000c1e1900 */
[----:B------:R-:W4:Y:S04]  /*0340*/  @P2 LDG.E R21, desc[UR6][R14.64+0x28] ;  /* 0x000028060e152981 */ /* 0x000f28000c1e1900 */
[----:B------:R-:W4:Y:S04]  /*0350*/  @P3 LDG.E R23, desc[UR6][R14.64+0x3c] ;  /* 0x00003c060e173981 */ /* 0x000f28000c1e1900 */
[----:B------:R-:W4:Y:S04]  /*0360*/  @!P0 LDG.E R16, desc[UR6][R14.64+0x8] ;  /* 0x000008060e108981 */ /* 0x000f28000c1e1900 */
[----:B------:R-:W4:Y:S04]  /*0370*/  @P4 LDG.E R25, desc[UR6][R14.64+0x50] ;  /* 0x000050060e194981 */ /* 0x000f28000c1e1900 */
[----:B------:R-:W4:Y:S04]  /*0380*/  @!P0 LDG.E R18, desc[UR6][R14.64+0x10] ;  /* 0x000010060e128981 */ /* 0x000f28000c1e1900 */
[----:B------:R-:W4:Y:S04]  /*0390*/  @P1 LDG.E R22, desc[UR6][R14.64+0x1c] ;  /* 0x00001c060e161981 */ /* 0x000f28000c1e1900 */
[----:B------:R-:W4:Y:S04]  /*03a0*/  @P1 LDG.E R24, desc[UR6][R14.64+0x24] ;  /* 0x000024060e181981 */ /* 0x000f28000c1e1900 */
[----:B------:R-:W4:Y:S01]  /*03b0*/  @P6 LDG.E R27, desc[UR6][R14.64+0x78] ;  /* 0x000078060e1b6981 */ /* 0x000f22000c1e1900 */
[----:B--2---:R-:W-:-:S03]  /*03c0*/  @!P0 LOP3.LUT R0, R0, R17, RZ, 0x3c, !PT ;  /* 0x0000001100008212 */ /* 0x004fc600078e3cff */
[----:B------:R-:W2:Y:S01]  /*03d0*/  @!P0 LDG.E R17, desc[UR6][R14.64+0x4] ;  /* 0x000004060e118981 */ /* 0x000ea2000c1e1900 */
[----:B---3--:R-:W-:-:S03]  /*03e0*/  @P1 LOP3.LUT R0, R0, R19, RZ, 0x3c, !PT ;  /* 0x0000001300001212 */ /* 0x008fc600078e3cff */
[----:B------:R-:W3:Y:S01]  /*03f0*/  @!P0 LDG.E R19, desc[UR6][R14.64+0xc] ;  /* 0x00000c060e138981 */ /* 0x000ee2000c1e1900 */
[----:B----4-:R-:W-:-:S03]  /*0400*/  @P2 LOP3.LUT R0, R0, R21, RZ, 0x3c, !PT ;  /* 0x0000001500002212 */ /* 0x010fc600078e3cff */
[----:B------:R-:W4:Y:S01]  /*0410*/  @P1 LDG.E R21, desc[UR6][R14.64+0x18] ;  /* 0x000018060e151981 */ /* 0x000f22000c1e1900 */
[----:B------:R-:W-:-:S03]  /*0420*/  @P3 LOP3.LUT R0, R0, R23, RZ, 0x3c, !PT ;  /* 0x0000001700003212 */ /* 0x000fc600078e3cff */
[----:B------:R-:W4:Y:S01]  /*0430*/  @P5 LDG.E R23, desc[UR6][R14.64+0x64] ;  /* 0x000064060e175981 */ /* 0x000f22000c1e1900 */
[----:B------:R-:W-:-:S03]  /*0440*/  @!P0 LOP3.LUT R3, R3, R16, RZ, 0x3c, !PT ;  /* 0x0000001003038212 */ /* 0x000fc600078e3cff */
[----:B------:R-:W4:Y:S01]  /*0450*/  @P2 LDG.E R16, desc[UR6][R14.64+0x30] ;  /* 0x000030060e102981 */ /* 0x000f22000c1e1900 */
[----:B------:R-:W-:-:S03]  /*0460*/  @P4 LOP3.LUT R0, R0, R25, RZ, 0x3c, !PT ;  /* 0x0000001900004212 */ /* 0x000fc600078e3cff */
[----:B------:R-:W4:Y:S01]  /*0470*/  @P3 LDG.E R25, desc[UR6][R14.64+0x48] ;  /* 0x000048060e193981 */ /* 0x000f22000c1e1900 */
[----:B------:R-:W-:-:S03]  /*0480*/  @!P0 LOP3.LUT R5, R5, R18, RZ, 0x3c, !PT ;  /* 0x0000001205058212 */ /* 0x000fc600078e3cff */
[----:B------:R-:W4:Y:S01]  /*0490*/  @P2 LDG.E R18, desc[UR6][R14.64+0x38] ;  /* 0x000038060e122981 */ /* 0x000f22000c1e1900 */
[----:B------:R-:W-:-:S03]  /*04a0*/  @P1 LOP3.LUT R3, R3, R22, RZ, 0x3c, !PT ;  /* 0x0000001603031212 */ /* 0x000fc600078e3cff */
[----:B------:R-:W4:Y:S01]  /*04b0*/  @P3 LDG.E R22, desc[UR6][R14.64+0x44] ;  /* 0x000044060e163981 */ /* 0x000f22000c1e1900 */
[----:B--2---:R-:W-:-:S03]  /*04c0*/  @!P0 LOP3.LUT R2, R2, R17, RZ, 0x3c, !PT ;  /* 0x0000001102028212 */ /* 0x004fc600078e3cff */
[----:B------:R-:W2:Y:S01]  /*04d0*/  @P1 LDG.E R17, desc[UR6][R14.64+0x20] ;  /* 0x000020060e111981 */ /* 0x000ea2000c1e1900 */
[----:B---3--:R-:W-:-:S03]  /*04e0*/  @!P0 LOP3.LUT R4, R4, R19, RZ, 0x3c, !PT ;  /* 0x0000001304048212 */ /* 0x008fc600078e3cff */
[----:B------:R-:W3:Y:S01]  /*04f0*/  @P2 LDG.E R19, desc[UR6][R14.64+0x2c] ;  /* 0x00002c060e132981 */ /* 0x000ee2000c1e1900 */
[----:B----4-:R-:W-:-:S03]  /*0500*/  @P1 LOP3.LUT R2, R2, R21, RZ, 0x3c, !PT ;  /* 0x0000001502021212 */ /* 0x010fc600078e3cff */
[----:B------:R-:W4:Y:S01]  /*0510*/  @P2 LDG.E R21, desc[UR6][R14.64+0x34] ;  /* 0x000034060e152981 */ /* 0x000f22000c1e1900 */
[----:B------:R-:W-:-:S03]  /*0520*/  @P5 LOP3.LUT R0, R0, R23, RZ, 0x3c, !PT ;  /* 0x0000001700005212 */ /* 0x000fc600078e3cff */
[----:B------:R-:W4:Y:S01]  /*0530*/  @P3 LDG.E R23, desc[UR6][R14.64+0x40] ;  /* 0x000040060e173981 */ /* 0x000f22000c1e1900 */
[----:B------:R-:W-:Y:S02]  /*0540*/  @P1 LOP3.LUT R5, R5, R24, RZ, 0x3c, !PT ;  /* 0x0000001805051212 */ /* 0x000fe400078e3cff */
[----:B------:R-:W-:Y:S01]  /*0550*/  @P2 LOP3.LUT R3, R3, R16, RZ, 0x3c, !PT ;  /* 0x0000001003032212 */ /* 0x000fe200078e3cff */
[----:B------:R-:W4:Y:S04]  /*0560*/  @P5 LDG.E R24, desc[UR6][R14.64+0x6c] ;  /* 0x00006c060e185981 */ /* 0x000f28000c1e1900 */
[----:B------:R-:W4:Y:S01]  /*0570*/  @P3 LDG.E R16, desc[UR6][R14.64+0x4c] ;  /* 0x00004c060e103981 */ /* 0x000f22000c1e1900 */
[----:B------:R-:W-:-:S03]  /*0580*/  @P2 LOP3.LUT R5, R5, R18, RZ, 0x3c, !PT ;  /* 0x0000001205052212 */ /* 0x000fc600078e3cff */
[----:B------:R-:W4:Y:S01]  /*0590*/  @P4 LDG.E R18, desc[UR6][R14.64+0x58] ;  /* 0x000058060e124981 */ /* 0x000f22000c1e1900 */
[----:B------:R-:W-:-:S03]  /*05a0*/  @P3 LOP3.LUT R3, R3, R22, RZ, 0x3c, !PT ;  /* 0x0000001603033212 */ /* 0x000fc600078e3cff */
[----:B------:R-:W4:Y:S01]  /*05b0*/  @P4 LDG.E R22, desc[UR6][R14.64+0x60] ;  /* 0x000060060e164981 */ /* 0x000f22000c1e1900 */
[----:B--2---:R-:W-:-:S03]  /*05c0*/  @P1 LOP3.LUT R4, R4, R17, RZ, 0x3c, !PT ;  /* 0x0000001104041212 */ /* 0x004fc600078e3cff */
[----:B------:R-:W2:Y:S01]  /*05d0*/  @P4 LDG.E R17, desc[UR6][R14.64+0x54] ;  /* 0x000054060e114981 */ /* 0x000ea2000c1e1900 */
[----:B---3--:R-:W-:-:S03]  /*05e0*/  @P2 LOP3.LUT R2, R2, R19, RZ, 0x3c, !PT ;  /* 0x0000001302022212 */ /* 0x008fc600078e3cff */
[----:B------:R-:W3:Y:S01]  /*05f0*/  @P4 LDG.E R19, desc[UR6][R14.64+0x5c] ;  /* 0x00005c060e134981 */ /* 0x000ee2000c1e1900 */
[----:B----4-:R-:W-:-:S03]  /*0600*/  @P2 LOP3.LUT R4, R4, R21, RZ, 0x3c, !PT ;  /* 0x0000001504042212 */ /* 0x010fc600078e3cff */
[----:B------:R-:W4:Y:S01]  /*0610*/  @P5 LDG.E R21, desc[UR6][R14.64+0x68] ;  /* 0x000068060e155981 */ /* 0x000f22000c1e1900 */
[----:B------:R-:W-:-:S03]  /*0620*/  @P3 LOP3.LUT R2, R2, R23, RZ, 0x3c, !PT ;  /* 0x0000001702023212 */ /* 0x000fc600078e3cff */
[----:B------:R-:W4:Y:S01]  /*0630*/  @P5 LDG.E R23, desc[UR6][R14.64+0x70] ;  /* 0x000070060e175981 */ /* 0x000f22000c1e1900 */
[----:B------:R-:W-:Y:S02]  /*0640*/  LOP3.LUT P0, RZ, R20, 0x80, RZ, 0xc0, !PT ;  /* 0x0000008014ff7812 */ /* 0x000fe4000780c0ff */
[----:B------:R-:W-:Y:S02]  /*0650*/  @P3 LOP3.LUT R4, R4, R25, RZ, 0x3c, !PT ;  /* 0x0000001904043212 */ /* 0x000fe400078e3cff */
[----:B------:R-:W-:Y:S02]  /*0660*/  @P3 LOP3.LUT R5, R5, R16, RZ, 0x3c, !PT ;  /* 0x0000001005053212 */ /* 0x000fe400078e3cff */
[----:B------:R-:W4:Y:S01]  /*0670*/  @P5 LDG.E R16, desc[UR6][R14.64+0x74] ;  /* 0x000074060e105981 */ /* 0x000f22000c1e1900 */
[----:B------:R-:W-:-:S03]  /*0680*/  @P4 LOP3.LUT R3, R3, R18, RZ, 0x3c, !PT ;  /* 0x0000001203034212 */ /* 0x000fc600078e3cff */
[----:B------:R-:W4:Y:S01]  /*0690*/  @P6 LDG.E R18, desc[UR6][R14.64+0x80] ;  /* 0x000080060e126981 */ /* 0x000f22000c1e1900 */
[----:B------:R-:W-:-:S03]  /*06a0*/  @P4 LOP3.LUT R5, R5, R22, RZ, 0x3c, !PT ;  /* 0x0000001605054212 */ /* 0x000fc600078e3cff */
[----:B------:R-:W4:Y:S01]  /*06b0*/  @P6 LDG.E R22, desc[UR6][R14.64+0x88] ;  /* 0x000088060e166981 */ /* 0x000f22000c1e1900 */
[----:B------:R-:W-:-:S03]  /*06c0*/  @P5 LOP3.LUT R3, R3, R24, RZ, 0x3c, !PT ;  /* 0x0000001803035212 */ /* 0x000fc600078e3cff */
[----:B------:R-:W4:Y:S04]  /*06d0*/  @P0 LDG.E R25, desc[UR6][R14.64+0x8c] ;  /* 0x00008c060e190981 */ /* 0x000f28000c1e1900 */
[----:B------:R-:W4:Y:S04]  /*06e0*/  @P0 LDG.E R24, desc[UR6][R14.64+0x94] ;  /* 0x000094060e180981 */ /* 0x000f28000c1e1900 */
        /* <DEDUP_REMOVED lines=9> */
[----:B------:R-:W-:Y:S02]  /*0780*/  @P6 LOP3.LUT R0, R0, R27, RZ, 0x3c, !PT ;  /* 0x0000001b00006212 */ /* 0x000fe400078e3cff */
[----:B------:R-:W-:Y:S02]  /*0790*/  @P5 LOP3.LUT R5, R5, R16, RZ, 0x3c, !PT ;  /* 0x0000001005055212 */ /* 0x000fe400078e3cff */
[----:B------:R-:W-:Y:S02]  /*07a0*/  @P6 LOP3.LUT R3, R3, R18, RZ, 0x3c, !PT ;  /* 0x0000001203036212 */ /* 0x000fe400078e3cff */
[----:B------:R-:W-:Y:S02]  /*07b0*/  @P6 LOP3.LUT R5, R5, R22, RZ, 0x3c, !PT ;  /* 0x0000001605056212 */ /* 0x000fe400078e3cff */
[----:B------:R-:W-:Y:S02]  /*07c0*/  @P0 LOP3.LUT R0, R0, R25, RZ, 0x3c, !PT ;  /* 0x0000001900000212 */ /* 0x000fe400078e3cff */
[----:B------:R-:W-:-:S02]  /*07d0*/  @P0 LOP3.LUT R3, R3, R24, RZ, 0x3c, !PT ;  /* 0x0000001803030212 */ /* 0x000fc400078e3cff */
[----:B------:R-:W-:Y:S02]  /*07e0*/  @P0 LOP3.LUT R5, R5, R26, RZ, 0x3c, !PT ;  /* 0x0000001a05050212 */ /* 0x000fe400078e3cff */
[----:B--2---:R-:W-:Y:S02]  /*07f0*/  @P6 LOP3.LUT R2, R2, R17, RZ, 0x3c, !PT ;  /* 0x0000001102026212 */ /* 0x004fe400078e3cff */
[----:B---3--:R-:W-:Y:S02]  /*0800*/  @P6 LOP3.LUT R4, R4, R19, RZ, 0x3c, !PT ;  /* 0x0000001304046212 */ /* 0x008fe400078e3cff */
[----:B----4-:R-:W-:Y:S02]  /*0810*/  @P0 LOP3.LUT R2, R2, R21, RZ, 0x3c, !PT ;  /* 0x0000001502020212 */ /* 0x010fe400078e3cff */
[----:B------:R-:W-:Y:S02]  /*0820*/  @P0 LOP3.LUT R4, R4, R23, RZ, 0x3c, !PT ;  /* 0x0000001704040212 */ /* 0x000fe400078e3cff */
[----:B------:R-:W-:-:S13]  /*0830*/  R2P PR, R20.B1, 0x7f ;  /* 0x0000007f14007804 */ /* 0x000fda0000001000 */
[----:B------:R-:W2:Y:S04]  /*0840*/  @P0 LDG.E R18, desc[UR6][R14.64+0xb0] ;  /* 0x0000b0060e120981 */ /* 0x000ea8000c1e1900 */
[----:B------:R-:W3:Y:S04]  /*0850*/  @P0 LDG.E R21, desc[UR6][R14.64+0xa0] ;  /* 0x0000a0060e150981 */ /* 0x000ee8000c1e1900 */
[----:B------:R-:W4:Y:S04]  /*0860*/  @P0 LDG.E R23, desc[UR6][R14.64+0xa4] ;  /* 0x0000a4060e170981 */ /* 0x000f28000c1e1900 */
[----:B------:R-:W4:Y:S04]  /*0870*/  @P0 LDG.E R16, desc[UR6][R14.64+0xa8] ;  /* 0x0000a8060e100981 */ /* 0x000f28000c1e1900 */
[----:B------:R-:W4:Y:S04]  /*0880*/  @P0 LDG.E R25, desc[UR6][R14.64+0xac] ;  /* 0x0000ac060e190981 */ /* 0x000f28000c1e1900 */
[----:B------:R-:W4:Y:S04]  /*0890*/  @P1 LDG.E R27, desc[UR6][R14.64+0xb4] ;  /* 0x0000b4060e1b1981 */ /* 0x000f28000c1e1900 */
[----:B------:R-:W4:Y:S04]  /*08a0*/  @P2 LDG.E R29, desc[UR6][R14.64+0xc8] ;  /* 0x0000c8060e1d2981 */ /* 0x000f28000c1e1900 */
[----:B------:R-:W4:Y:S04]  /*08b0*/  @P3 LDG.E R19, desc[UR6][R14.64+0xdc] ;  /* 0x0000dc060e133981 */ /* 0x000f28000c1e1900 */
        /* <DEDUP_REMOVED lines=12> */
[----:B------:R-:W-:Y:S01]  /*0980*/  LOP3.LUT P0, RZ, R20, 0x8000, RZ, 0xc0, !PT ;  /* 0x0000800014ff7812 */ /* 0x000fe2000780c0ff */
[----:B------:R-:W4:Y:S04]  /*0990*/  @P1 LDG.E R25, desc[UR6][R14.64+0xc0] ;  /* 0x0000c0060e191981 */ /* 0x000f28000c1e1900 */
[----:B------:R-:W4:Y:S01]  /*09a0*/  @P1 LDG.E R20, desc[UR6][R14.64+0xc4] ;  /* 0x0000c4060e141981 */ /* 0x000f22000c1e1900 */
[----:B------:R-:W-:-:S03]  /*09b0*/  @P1 LOP3.LUT R0, R0, R27, RZ, 0x3c, !PT ;  /* 0x0000001b00001212 */ /* 0x000fc600078e3cff */
[----:B------:R-:W4:Y:S01]  /*09c0*/  @P2 LDG.E R27, desc[UR6][R14.64+0xcc] ;  /* 0x0000cc060e1b2981 */ /* 0x000f22000c1e1900 */
[----:B------:R-:W-:-:S03]  /*09d0*/  @P2 LOP3.LUT R0, R0, R29, RZ, 0x3c, !PT ;  /* 0x0000001d00002212 */ /* 0x000fc600078e3cff */
[----:B------:R-:W4:Y:S01]  /*09e0*/  @P6 LDG.E R29, desc[UR6][R14.64+0x118] ;  /* 0x000118060e1d6981 */ /* 0x000f22000c1e1900 */
[----:B------:R-:W-:-:S03]  /*09f0*/  @P3 LOP3.LUT R0, R0, R19, RZ, 0x3c, !PT ;  /* 0x0000001300003212 */ /* 0x000fc600078e3cff */
[----:B------:R-:W4:Y:S01]  /*0a00*/  @P2 LDG.E R19, desc[UR6][R14.64+0xd4] ;  /* 0x0000d4060e132981 */ /* 0x000f22000c1e1900 */
[----:B------:R-:W-:-:S03]  /*0a10*/  @P4 LOP3.LUT R0, R0, R17, RZ, 0x3c, !PT ;  /* 0x0000001100004212 */ /* 0x000fc600078e3cff */
[----:B------:R-:W4:Y:S04]  /*0a20*/  @P5 LDG.E R17, desc[UR6][R14.64+0x108] ;  /* 0x000108060e115981 */ /* 0x000f28000c1e1900 */
[----:B------:R-:W4:Y:S01]  /*0a30*/  @P0 LDG.E R26, desc[UR6][R14.64+0x13c] ;  /* 0x00013c060e1a0981 */ /* 0x000f22000c1e1900 */
[----:B--2---:R-:W-:-:S03]  /*0a40*/  @P1 LOP3.LUT R3, R3, R18, RZ, 0x3c, !PT ;  /* 0x0000001203031212 */ /* 0x004fc600078e3cff */
[----:B------:R-:W2:Y:S01]  /*0a50*/  @P4 LDG.E R18, desc[UR6][R14.64+0x100] ;  /* 0x000100060e124981 */ /* 0x000ea2000c1e1900 */
[----:B---3--:R-:W-:Y:S02]  /*0a60*/  @P5 LOP3.LUT R0, R0, R21, RZ, 0x3c, !PT ;  /* 0x0000001500005212 */ /* 0x008fe400078e3cff */
[----:B------:R-:W-:Y:S01]  /*0a70*/  @P2 LOP3.LUT R3, R3, R22, RZ, 0x3c, !PT ;  /* 0x0000001603032212 */ /* 0x000fe200078e3cff */
[----:B------:R-:W3:Y:S01]  /*0a80*/  @P3 LDG.E R21, desc[UR6][R14.64+0xe0] ;  /* 0x0000e0060e153981 */ /* 0x000ee2000c1e1900 */
[----:B----4-:R-:W-:-:S03]  /*0a90*/  @P1 LOP3.LUT R2, R2, R23, RZ, 0x3c, !PT ;  /* 0x0000001702021212 */ /* 0x010fc600078e3cff */
[----:B------:R-:W4:Y:S04]  /*0aa0*/  @P3 LDG.E R22, desc[UR6][R14.64+0xec] ;  /* 0x0000ec060e163981 */ /* 0x000f28000c1e1900 */
[----:B------:R-:W2:Y:S01]  /*0ab0*/  @P3 LDG.E R23, desc[UR6][R14.64+0xe8] ;  /* 0x0000e8060e173981 */ /* 0x000ea2000c1e1900 */
[----:B------:R-:W-:-:S03]  /*0ac0*/  @P1 LOP3.LUT R4, R4, R25, RZ, 0x3c, !PT ;  /* 0x0000001904041212 */ /* 0x000fc600078e3cff */
[----:B------:R-:W2:Y:S01]  /*0ad0*/  @P4 LDG.E R25, desc[UR6][R14.64+0xf4] ;  /* 0x0000f4060e194981 */ /* 0x000ea2000c1e1900 */
[----:B------:R-:W-:-:S03]  /*0ae0*/  @P1 LOP3.LUT R5, R5, R20, RZ, 0x3c, !PT ;  /* 0x0000001405051212 */ /* 0x000fc600078e3cff */
[----:B------:R-:W2:Y:S01]  /*0af0*/  @P3 LDG.E R20, desc[UR6][R14.64+0xe4] ;  /* 0x0000e4060e143981 */ /* 0x000ea2000c1e1900 */
[----:B------:R-:W-:Y:S02]  /*0b00*/  @P2 LOP3.LUT R2, R2, R27, RZ, 0x3c, !PT ;  /* 0x0000001b02022212 */ /* 0x000fe400078e3cff */
[----:B------:R-:W-:Y:S01]  /*0b10*/  @P2 LOP3.LUT R5, R5, R16, RZ, 0x3c, !PT ;  /* 0x0000001005052212 */ /* 0x000fe200078e3cff */
[----:B------:R-:W2:Y:S04]  /*0b20*/  @P4 LDG.E R27, desc[UR6][R14.64+0xfc] ;  /* 0x0000fc060e1b4981 */ /* 0x000ea8000c1e1900 */
[----:B------:R-:W2:Y:S01]  /*0b30*/  @P5 LDG.E R16, desc[UR6][R14.64+0x10c] ;  /* 0x00010c060e105981 */ /* 0x000ea2000c1e1900 */
[----:B------:R-:W-:-:S03]  /*0b40*/  @P2 LOP3.LUT R4, R4, R19, RZ, 0x3c, !PT ;  /* 0x0000001304042212 */ /* 0x000fc600078e3cff */
[----:B------:R-:W2:Y:S01]  /*0b50*/  @P5 LDG.E R19, desc[UR6][R14.64+0x110] ;  /* 0x000110060e135981 */ /* 0x000ea2000c1e1900 */
[----:B------:R-:W-:-:S03]  /*0b60*/  @P6 LOP3.LUT R0, R0, R29, RZ, 0x3c, !PT ;  /* 0x0000001d00006212 */ /* 0x000fc600078e3cff */
[----:B------:R-:W2:Y:S01]  /*0b70*/  @P0 LDG.E R29, desc[UR6][R14.64+0x12c] ;  /* 0x00012c060e1d0981 */ /* 0x000ea2000c1e1900 */
[----:B---3--:R-:W-:-:S03]  /*0b80*/  @P3 LOP3.LUT R2, R2, R21, RZ, 0x3c, !PT ;  /* 0x0000001502023212 */ /* 0x008fc600078e3cff */
[----:B------:R-:W3:Y:S01]  /*0b90*/  @P6 LDG.E R21, desc[UR6][R14.64+0x11c] ;  /* 0x00011c060e156981 */ /* 0x000ee2000c1e1900 */
[----:B----4-:R-:W-:-:S03]  /*0ba0*/  @P3 LOP3.LUT R5, R5, R22, RZ, 0x3c, !PT ;  /* 0x0000001605053212 */ /* 0x010fc600078e3cff */
[----:B------:R-:W4:Y:S01]  /*0bb0*/  @P6 LDG.E R22, desc[UR6][R14.64+0x128] ;  /* 0x000128060e166981 */ /* 0x000f22000c1e1900 */
[----:B--2---:R-:W-:Y:S02]  /*0bc0*/  @P3 LOP3.LUT R4, R4, R23, RZ, 0x3c, !PT ;  /* 0x0000001704043212 */ /* 0x004fe400078e3cff */
[----:B------:R-:W-:Y:S01]  /*0bd0*/  @P4 LOP3.LUT R5, R5, R18, RZ, 0x3c, !PT ;  /* 0x0000001205054212 */ /* 0x000fe200078e3cff */
[----:B------:R-:W2:Y:S01]  /*0be0*/  @P6 LDG.E R23, desc[UR6][R14.64+0x124] ;  /* 0x000124060e176981 */ /* 0x000ea2000c1e1900 */
[----:B------:R-:W-:-:S03]  /*0bf0*/  @P4 LOP3.LUT R2, R2, R25, RZ, 0x3c, !PT ;  /* 0x0000001902024212 */ /* 0x000fc600078e3cff */
[----:B------:R-:W4:Y:S01]  /*0c00*/  @P6 LDG.E R18, desc[UR6][R14.64+0x120] ;  /* 0x000120060e126981 */ /* 0x000f22000c1e1900 */
[----:B------:R-:W-:-:S03]  /*0c10*/  @P3 LOP3.LUT R3, R3, R20, RZ, 0x3c, !PT ;  /* 0x0000001403033212 */ /* 0x000fc600078e3cff */
[----:B------:R-:W4:Y:S01]  /*0c20*/  @P5 LDG.E R20, desc[UR6][R14.64+0x114] ;  /* 0x000114060e145981 */ /* 0x000f22000c1e1900 */
[----:B------:R-:W-:Y:S02]  /*0c30*/  @P4 LOP3.LUT R3, R3, R24, RZ, 0x3c, !PT ;  /* 0x0000001803034212 */ /* 0x000fe400078e3cff */
[----:B------:R-:W-:Y:S01]  /*0c40*/  @P5 LOP3.LUT R2, R2, R17, RZ, 0x3c, !PT ;  /* 0x0000001102025212 */ /* 0x000fe200078e3cff */
[----:B------:R-:W4:Y:S04]  /*0c50*/  @P0 LDG.E R24, desc[UR6][R14.64+0x134] ;  /* 0x000134060e180981 */ /* 0x000f28000c1e1900 */
[----:B------:R-:W4:Y:S04]  /*0c60*/  @P0 LDG.E R17, desc[UR6][R14.64+0x130] ;  /* 0x000130060e110981 */ /* 0x000f28000c1e1900 */
[----:B------:R-:W4:Y:S01]  /*0c70*/  @P0 LDG.E R25, desc[UR6][R14.64+0x138] ;  /* 0x000138060e190981 */ /* 0x000f22000c1e1900 */
[----:B------:R-:W-:Y:S01]  /*0c80*/  UIADD3 UR4, UPT, UPT, UR4, 0x10, URZ ;  /* 0x0000001004047890 */ /* 0x000fe2000fffe0ff */
[----:B------:R-:W-:-:S03]  /*0c90*/  @P4 LOP3.LUT R4, R4, R27, RZ, 0x3c, !PT ;  /* 0x0000001b04044212 */ /* 0x000fc600078e3cff */
[----:B------:R-:W-:Y:S01]  /*0ca0*/  UISETP.NE.AND UP0, UPT, UR4, 0x20, UPT ;  /* 0x000000200400788c */ /* 0x000fe2000bf05270 */
[----:B------:R-:W-:Y:S02]  /*0cb0*/  @P5 LOP3.LUT R3, R3, R16, RZ, 0x3c, !PT ;  /* 0x0000001003035212 */ /* 0x000fe400078e3cff */
[----:B------:R-:W-:Y:S02]  /*0cc0*/  @P5 LOP3.LUT R4, R4, R19, RZ, 0x3c, !PT ;  /* 0x0000001304045212 */ /* 0x000fe400078e3cff */
[----:B------:R-:W-:Y:S02]  /*0cd0*/  @P0 LOP3.LUT R0, R0, R29, RZ, 0x3c, !PT ;  /* 0x0000001d00000212 */ /* 0x000fe400078e3cff */
[----:B---3--:R-:W-:Y:S02]  /*0ce0*/  @P6 LOP3.LUT R2, R2, R21, RZ, 0x3c, !PT ;  /* 0x0000001502026212 */ /* 0x008fe400078e3cff */
[----:B--2---:R-:W-:Y:S02]  /*0cf0*/  @P6 LOP3.LUT R4, R4, R23, RZ, 0x3c, !PT ;  /* 0x0000001704046212 */ /* 0x004fe400078e3cff */
[----:B----4-:R-:W-:-:S02]  /*0d00*/  @P6 LOP3.LUT R3, R3, R18, RZ, 0x3c, !PT ;  /* 0x0000001203036212 */ /* 0x010fc400078e3cff */
[----:B------:R-:W-:-:S04]  /*0d10*/  @P5 LOP3.LUT R5, R5, R20, RZ, 0x3c, !PT ;  /* 0x0000001405055212 */ /* 0x000fc800078e3cff */
[----:B------:R-:W-:Y:S02]  /*0d20*/  @P6 LOP3.LUT R5, R5, R22, RZ, 0x3c, !PT ;  /* 0x0000001605056212 */ /* 0x000fe400078e3cff */
[----:B------:R-:W-:Y:S02]  /*0d30*/  @P0 LOP3.LUT R3, R3, R24, RZ, 0x3c, !PT ;  /* 0x0000001803030212 */ /* 0x000fe400078e3cff */
[----:B------:R-:W-:Y:S02]  /*0d40*/  @P0 LOP3.LUT R2, R2, R17, RZ, 0x3c, !PT ;  /* 0x0000001102020212 */ /* 0x000fe400078e3cff */
[----:B------:R-:W-:Y:S02]  /*0d50*/  @P0 LOP3.LUT R5, R5, R26, RZ, 0x3c, !PT ;  /* 0x0000001a05050212 */ /* 0x000fe400078e3cff */
[----:B------:R-:W-:Y:S01]  /*0d60*/  @P0 LOP3.LUT R4, R4, R25, RZ, 0x3c, !PT ;  /* 0x0000001904040212 */ /* 0x000fe200078e3cff */
[----:B------:R-:W-:Y:S06]  /*0d70*/  BRA.U UP0, `(.L_x_4) ;  /* 0xfffffff5004c7547 */ /* 0x000fec000b83ffff */
[----:B------:R-:W-:-:S05]  /*0d80*/  VIADD R6, R6, 0x1 ;  /* 0x0000000106067836 */ /* 0x000fca0000000000 */
[----:B------:R-:W-:-:S13]  /*0d90*/  ISETP.NE.AND P0, PT, R6, 0x5, PT ;  /* 0x000000050600780c */ /* 0x000fda0003f05270 */
[----:B------:R-:W-:Y:S05]  /*0da0*/  @P0 BRA `(.L_x_5) ;  /* 0xfffffff400300947 */ /* 0x000fea000383ffff */
[----:B------:R-:W-:Y:S01]  /*0db0*/  LOP3.LUT R6, R12, 0x3, RZ, 0xc0, !PT ;  /* 0x000000030c067812 */ /* 0x000fe200078ec0ff */
[----:B------:R0:W-:Y:S03]  /*0dc0*/  STL.64 [R1+0x8], R2 ;  /* 0x0000080201007387 */ /* 0x0001e60000100a00 */
[----:B------:R-:W-:Y:S01]  /*0dd0*/  ISETP.NE.U32.AND P0, PT, R6, 0x1, PT ;  /* 0x000000010600780c */ /* 0x000fe20003f05070 */
[----:B------:R0:W-:Y:S03]  /*0de0*/  STL.64 [R1+0x10], R4 ;  /* 0x0000100401007387 */ /* 0x0001e60000100a00 */
[----:B------:R-:W-:Y:S01]  /*0df0*/  ISETP.NE.AND.EX P0, PT, RZ, RZ, PT, P0 ;  /* 0x000000ffff00720c */ /* 0x000fe20003f05300 */
[----:B------:R0:W-:-:S12]  /*0e00*/  STL [R1+0x4], R0 ;  /* 0x0000040001007387 */ /* 0x0001d80000100800 */
[----:B0-----:R-:W-:Y:S05]  /*0e10*/  @!P0 BRA `(.L_x_3) ;  /* 0x0000001800088947 */ /* 0x001fea0003800000 */
[----:B------:R-:W-:Y:S01]  /*0e20*/  UMOV UR4, URZ ;  /* 0x000000ff00047c82 */ /* 0x000fe20008000000 */
[----:B------:R-:W-:Y:S01]  /*0e30*/  UMOV UR5, URZ ;  /* 0x000000ff00057c82 */ /* 0x000fe20008000000 */
[----:B------:R-:W-:Y:S02]  /*0e40*/  IMAD.MOV.U32 R0, RZ, RZ, RZ ;  /* 0x000000ffff007224 */ /* 0x000fe400078e00ff */
[----:B------:R-:W-:Y:S02]  /*0e50*/  IMAD.MOV.U32 R6, RZ, RZ, RZ ;  /* 0x000000ffff067224 */ /* 0x000fe400078e00ff */
[----:B------:R-:W-:Y:S02]  /*0e60*/  IMAD.MOV.U32 R4, RZ, RZ, RZ ;  /* 0x000000ffff047224 */ /* 0x000fe400078e00ff */
[----:B------:R-:W-:Y:S02]  /*0e70*/  IMAD.MOV.U32 R3, RZ, RZ, RZ ;  /* 0x000000ffff037224 */ /* 0x000fe400078e00ff */
[----:B------:R-:W-:-:S02]  /*0e80*/  IMAD.U32 R5, RZ, RZ, UR4 ;  /* 0x00000004ff057e24 */ /* 0x000fc4000f8e00ff */
[----:B------:R-:W-:-:S07]  /*0e90*/  IMAD.U32 R2, RZ, RZ, UR5 ;  /* 0x00000005ff027e24 */ /* 0x000fce000f8e00ff */
.L_x_7:
[----:B------:R-:W-:-:S06]  /*0ea0*/  IMAD R11, R6, 0x4, R1 ;  /* 0x00000004060b7824 */ /* 0x000fcc00078e0201 */
[----:B------:R-:W5:Y:S01]  /*0eb0*/  LDL R11, [R11+0x4] ;  /* 0x000004000b0b7983 */ /* 0x000f620000100800 */
[----:B------:R-:W-:Y:S01]  /*0ec0*/  IMAD.SHL.U32 R13, R6, 0x20, RZ ;  /* 0x00000020060d7824 */ /* 0x000fe200078e00ff */
[----:B------:R-:W-:-:S06]  /*0ed0*/  UMOV UR4, URZ ;  /* 0x000000ff00047c82 */ /* 0x000fcc0008000000 */
.L_x_6:
        /* <DEDUP_REMOVED lines=177> */
[----:B------:R0:W-:Y:S03]  /*19f0*/  STL [R1+0x4], R0 ;  /* 0x0000040001007387 */ /* 0x0001e60000100800 */
[----:B------:R-:W-:Y:S01]  /*1a00*/  ISETP.NE.U32.AND P0, PT, R6, 0x3, PT ;  /* 0x000000030600780c */ /* 0x000fe20003f05070 */
[----:B------:R0:W-:Y:S03]  /*1a10*/  STL.64 [R1+0x8], R2 ;  /* 0x0000080201007387 */ /* 0x0001e60000100a00 */
[----:B------:R-:W-:Y:S01]  /*1a20*/  ISETP.NE.AND.EX P0, PT, RZ, RZ, PT, P0 ;  /* 0x000000ffff00720c */ /* 0x000fe20003f05300 */
[----:B------:R0:W-:-:S12]  /*1a30*/  STL.64 [R1+0x10], R4 ;  /* 0x0000100401007387 */ /* 0x0001d80000100a00 */
[----:B0-----:R-:W-:Y:S05]  /*1a40*/  @P0 BRA `(.L_x_3) ;  /* 0x0000000800fc0947 */ /* 0x001fea0003800000 */
        /* <DEDUP_REMOVED lines=8> */
.L_x_9:
[----:B------:R-:W-:-:S06]  /*1ad0*/  IMAD R11, R6, 0x4, R1 ;  /* 0x00000004060b7824 */ /* 0x000fcc00078e0201 */
[----:B------:R-:W5:Y:S01]  /*1ae0*/  LDL R11, [R11+0x4] ;  /* 0x000004000b0b7983 */ /* 0x000f620000100800 */
[----:B------:R-:W-:Y:S01]  /*1af0*/  IMAD.SHL.U32 R13, R6, 0x20, RZ ;  /* 0x00000020060d7824 */ /* 0x000fe200078e00ff */
[----:B------:R-:W-:-:S06]  /*1b00*/  UMOV UR4, URZ ;  /* 0x000000ff00047c82 */ /* 0x000fcc0008000000 */
.L_x_8:
        /* <DEDUP_REMOVED lines=176> */
[----:B------:R0:W-:Y:S04]  /*2610*/  STL [R1+0x4], R0 ;  /* 0x0000040001007387 */ /* 0x0001e80000100800 */
[----:B------:R0:W-:Y:S04]  /*2620*/  STL.64 [R1+0x8], R2 ;  /* 0x0000080201007387 */ /* 0x0001e80000100a00 */
[----:B------:R0:W-:Y:S02]  /*2630*/  STL.64 [R1+0x10], R4 ;  /* 0x0000100401007387 */ /* 0x0001e40000100a00 */
.L_x_3:
[----:B------:R-:W-:Y:S05]  /*2640*/  BSYNC.RECONVERGENT B1 ;  /* 0x0000000000017941 */ /* 0x000fea0003800200 */
.L_x_2:
[----:B------:R-:W-:Y:S01]  /*2650*/  ISETP.GT.U32.AND P0, PT, R12, 0x3, PT ;  /* 0x000000030c00780c */ /* 0x000fe20003f04070 */
[----:B------:R-:W-:Y:S01]  /*2660*/  VIADD R10, R10, 0x1 ;  /* 0x000000010a0a7836 */ /* 0x000fe20000000000 */
[--C-:B------:R-:W-:Y:S02]  /*2670*/  SHF.R.U64 R12, R12, 0x2, R7.reuse ;  /* 0x000000020c0c7819 */ /* 0x100fe40000001207 */
[----:B------:R-:W-:Y:S02]  /*2680*/  ISETP.GT.U32.AND.EX P0, PT, R7, RZ, PT, P0 ;  /* 0x000000ff0700720c */ /* 0x000fe40003f04100 */
[----:B------:R-:W-:-:S11]  /*2690*/  SHF.R.U32.HI R7, RZ, 0x2, R7 ;  /* 0x00000002ff077819 */ /* 0x000fd60000011607 */
[----:B------:R-:W-:Y:S05]  /*26a0*/  @P0 BRA `(.L_x_10) ;  /* 0xffffffd800c40947 */ /* 0x000fea000383ffff */
.L_x_1:
[----:B------:R-:W-:Y:S05]  /*26b0*/  BSYNC.RECONVERGENT B0 ;  /* 0x0000000000007941 */ /* 0x000fea0003800200 */
.L_x_0:
[----:B0-----:R-:W-:Y:S01]  /*26c0*/  SHF.R.U32.HI R3, RZ, 0x2, R0 ;  /* 0x00000002ff037819 */ /* 0x001fe20000011600 */
[----:B------:R-:W-:Y:S01]  /*26d0*/  IMAD.MOV.U32 R7, RZ, RZ, 0x2f800000 ;  /* 0x2f800000ff077424 */ /* 0x000fe200078e00ff */
[----:B------:R-:W-:Y:S02]  /*26e0*/  BSSY.RECONVERGENT B0, `(.L_x_11) ;  /* 0x0000017000007945 */ /* 0x000fe40003800200 */
[----:B------:R-:W-:Y:S01]  /*26f0*/  LOP3.LUT R3, R3, R0, RZ, 0x3c, !PT ;  /* 0x0000000003037212 */ /* 0x000fe200078e3cff */
[----:B------:R-:W-:-:S04]  /*2700*/  IMAD.SHL.U32 R0, R5, 0x10, RZ ;  /* 0x0000001005007824 */ /* 0x000fc800078e00ff */
[----:B------:R-:W-:-:S05]  /*2710*/  IMAD.SHL.U32 R4, R3, 0x2, RZ ;  /* 0x0000000203047824 */ /* 0x000fca00078e00ff */
[----:B------:R-:W-:-:S04]  /*2720*/  LOP3.LUT R0, R3, R4, R0, 0x96, !PT ;  /* 0x0000000403007212 */ /* 0x000fc800078e9600 */
[----:B------:R-:W-:Y:S02]  /*2730*/  LOP3.LUT R0, R0, R5, RZ, 0x3c, !PT ;  /* 0x0000000500007212 */ /* 0x000fe400078e3cff */
[----:B------:R-:W-:-:S03]  /*2740*/  SHF.R.U32.HI R5, RZ, 0x2, R2 ;  /* 0x00000002ff057819 */ /* 0x000fc60000011602 */
[C---:B------:R-:W-:Y:S01]  /*2750*/  VIADD R3, R0.reuse, 0x319e49d4 ;  /* 0x319e49d400037836 */ /* 0x040fe20000000000 */
[----:B------:R-:W-:Y:S01]  /*2760*/  LOP3.LUT R5, R5, R2, RZ, 0x3c, !PT ;  /* 0x0000000205057212 */ /* 0x000fe200078e3cff */
[----:B------:R-:W-:-:S03]  /*2770*/  IMAD.SHL.U32 R2, R0, 0x10, RZ ;  /* 0x0000001000027824 */ /* 0x000fc600078e00ff */
[----:B------:R-:W-:Y:S01]  /*2780*/  I2FP.F32.U32 R3, R3 ;  /* 0x0000000300037245 */ /* 0x000fe20000201000 */
[----:B------:R-:W-:-:S04]  /*2790*/  IMAD.SHL.U32 R4, R5, 0x2, RZ ;  /* 0x0000000205047824 */ /* 0x000fc800078e00ff */
[----:B------:R-:W-:Y:S01]  /*27a0*/  FFMA R6, R3, R7, 1.1641532182693481445e-10 ;  /* 0x2f00000003067423 */ /* 0x000fe20000000007 */
[----:B------:R-:W-:-:S03]  /*27b0*/  LOP3.LUT R3, R5, R4, R2, 0x96, !PT ;  /* 0x0000000405037212 */ /* 0x000fc600078e9602 */
[----:B------:R-:W0:Y:S01]  /*27c0*/  F2F.F64.F32 R4, R6 ;  /* 0x0000000600047310 */ /* 0x000e220000201800 */
[----:B------:R-:W-:Y:S02]  /*27d0*/  LOP3.LUT R3, R3, R0, RZ, 0x3c, !PT ;  /* 0x0000000003037212 */ /* 0x000fe400078e3cff */
[----:B------:R-:W-:-:S03]  /*27e0*/  MOV R0, 0x2850 ;  /* 0x0000285000007802 */ /* 0x000fc60000000f00 */
[----:B------:R-:W-:-:S05]  /*27f0*/  VIADD R3, R3, 0x31a3d199 ;  /* 0x31a3d19903037836 */ /* 0x000fca0000000000 */
[----:B------:R-:W-:Y:S01]  /*2800*/  I2FP.F32.U32 R2, R3 ;  /* 0x0000000300027245 */ /* 0x000fe20000201000 */
[----:B0-----:R-:W-:-:S04]  /*2810*/  IMAD.MOV.U32 R16, RZ, RZ, R4 ;  /* 0x000000ffff107224 */ /* 0x001fc800078e0004 */
[----:B------:R-:W-:Y:S01]  /*2820*/  FFMA R2, R2, R7, 1.1641532182693481445e-10 ;  /* 0x2f00000002027423 */ /* 0x000fe20000000007 */
[----:B------:R-:W-:-:S07]  /*2830*/  IMAD.MOV.U32 R3, RZ, RZ, R5 ;  /* 0x000000ffff037224 */ /* 0x000fce00078e0005 */
[----:B------:R-:W-:Y:S05]  /*2840*/  CALL.REL.NOINC `($_Z10monteCarloPiS_$__internal_accurate_pow) ;  /* 0x00000004006c7944 */ /* 0x000fea0003c00000 */
[----:B------:R-:W-:Y:S05]  /*2850*/  BSYNC.RECONVERGENT B0 ;  /* 0x0000000000007941 */ /* 0x000fea0003800200 */
.L_x_11:
[----:B------:R-:W-:Y:S01]  /*2860*/  DADD R4, R4, 2 ;  /* 0x4000000004047429 */ /* 0x000fe20000000000 */
[----:B------:R-:W-:Y:S01]  /*2870*/  FSETP.NEU.AND P1, PT, R6, RZ, PT ;  /* 0x000000ff0600720b */ /* 0x000fe20003f2d000 */
[----:B------:R-:W-:Y:S01]  /*2880*/  IMAD.MOV.U32 R8, RZ, RZ, R3 ;  /* 0x000000ffff087224 */ /* 0x000fe200078e0003 */
[----:B------:R-:W-:Y:S01]  /*2890*/  BSSY.RECONVERGENT B0, `(.L_x_12) ;  /* 0x0000010000007945 */ /* 0x000fe20003800200 */
[----:B------:R-:W-:Y:S01]  /*28a0*/  IMAD.MOV.U32 R9, RZ, RZ, R14 ;  /* 0x000000ffff097224 */ /* 0x000fe200078e000e */
[----:B------:R-:W-:-:S05]  /*28b0*/  MOV R0, 0x2990 ;  /* 0x0000299000007802 */ /* 0x000fca0000000f00 */
[----:B------:R-:W-:-:S04]  /*28c0*/  LOP3.LUT R4, R5, 0x7ff00000, RZ, 0xc0, !PT ;  /* 0x7ff0000005047812 */ /* 0x000fc800078ec0ff */
[----:B------:R-:W-:Y:S02]  /*28d0*/  ISETP.NE.AND P0, PT, R4, 0x7ff00000, PT ;  /* 0x7ff000000400780c */ /* 0x000fe40003f05270 */
[----:B------:R-:W-:Y:S01]  /*28e0*/  @!P1 CS2R R8, SRZ ;  /* 0x0000000000089805 */ /* 0x000fe2000001ff00 */
[----:B------:R-:W0:Y:S01]  /*28f0*/  F2F.F64.F32 R4, R2 ;  /* 0x0000000200047310 */ /* 0x000e220000201800 */
[C---:B------:R-:W-:Y:S02]  /*2900*/  FSETP.NEU.AND P1, PT, R6.reuse, 1, PT ;  /* 0x3f8000000600780b */ /* 0x040fe40003f2d000 */
[----:B------:R-:W-:Y:S01]  /*2910*/  FSETP.NEU.OR P0, PT, R6, +INF , P0 ;  /* 0x7f8000000600780b */ /* 0x000fe2000070d400 */
[----:B0-----:R-:W-:-:S12]  /*2920*/  IMAD.MOV.U32 R16, RZ, RZ, R4 ;  /* 0x000000ffff107224 */ /* 0x001fd800078e0004 */
[----:B------:R-:W-:Y:S02]  /*2930*/  @!P0 IMAD.MOV.U32 R8, RZ, RZ, 0x0 ;  /* 0x00000000ff088424 */ /* 0x000fe400078e00ff */
[----:B------:R-:W-:Y:S02]  /*2940*/  @!P0 IMAD.MOV.U32 R9, RZ, RZ, 0x7ff00000 ;  /* 0x7ff00000ff098424 */ /* 0x000fe400078e00ff */
[----:B------:R-:W-:Y:S01]  /*2950*/  IMAD.MOV.U32 R3, RZ, RZ, R5 ;  /* 0x000000ffff037224 */ /* 0x000fe200078e0005 */
[----:B------:R-:W-:Y:S02]  /*2960*/  FSEL R6, R8, RZ, P1 ;  /* 0x000000ff08067208 */ /* 0x000fe40000800000 */
[----:B------:R-:W-:-:S07]  /*2970*/  FSEL R7, R9, 1.875, P1 ;  /* 0x3ff0000009077808 */ /* 0x000fce0000800000 */
[----:B------:R-:W-:Y:S05]  /*2980*/  CALL.REL.NOINC `($_Z10monteCarloPiS_$__internal_accurate_pow) ;  /* 0x00000004001c7944 */ /* 0x000fea0003c00000 */
[----:B------:R-:W-:Y:S05]  /*2990*/  BSYNC.RECONVERGENT B0 ;  /* 0x0000000000007941 */ /* 0x000fea0003800200 */
.L_x_12:
[----:B------:R-:W-:Y:S01]  /*29a0*/  DADD R4, R4, 2 ;  /* 0x4000000004047429 */ /* 0x000fe20000000000 */
[----:B------:R-:W-:Y:S01]  /*29b0*/  FSETP.NEU.AND P1, PT, R2, RZ, PT ;  /* 0x000000ff0200720b */ /* 0x000fe20003f2d000 */
[----:B------:R-:W-:Y:S08]  /*29c0*/  BSSY.RECONVERGENT B0, `(.L_x_13) ;  /* 0x0000019000007945 */ /* 0x000ff00003800200 */
[----:B------:R-:W-:Y:S01]  /*29d0*/  LOP3.LUT R4, R5, 0x7ff00000, RZ, 0xc0, !PT ;  /* 0x7ff0000005047812 */ /* 0x000fe200078ec0ff */
[----:B------:R-:W-:-:S03]  /*29e0*/  IMAD.MOV.U32 R5, RZ, RZ, R14 ;  /* 0x000000ffff057224 */ /* 0x000fc600078e000e */
[----:B------:R-:W-:Y:S01]  /*29f0*/  ISETP.NE.AND P0, PT, R4, 0x7ff00000, PT ;  /* 0x7ff000000400780c */ /* 0x000fe20003f05270 */
[----:B------:R-:W-:Y:S01]  /*2a00*/  IMAD.MOV.U32 R4, RZ, RZ, R3 ;  /* 0x000000ffff047224 */ /* 0x000fe200078e0003 */
[----:B------:R-:W-:Y:S02]  /*2a10*/  @!P1 CS2R R4, SRZ ;  /* 0x0000000000049805 */ /* 0x000fe4000001ff00 */
[C---:B------:R-:W-:Y:S02]  /*2a20*/  FSETP.NEU.AND P1, PT, R2.reuse, 1, PT ;  /* 0x3f8000000200780b */ /* 0x040fe40003f2d000 */
[----:B------:R-:W-:-:S13]  /*2a30*/  FSETP.NEU.OR P0, PT, R2, +INF , P0 ;  /* 0x7f8000000200780b */ /* 0x000fda000070d400 */
[----:B------:R-:W-:Y:S02]  /*2a40*/  @!P0 IMAD.MOV.U32 R4, RZ, RZ, 0x0 ;  /* 0x00000000ff048424 */ /* 0x000fe400078e00ff */
[----:B------:R-:W-:-:S03]  /*2a50*/  @!P0 IMAD.MOV.U32 R5, RZ, RZ, 0x7ff00000 ;  /* 0x7ff00000ff058424 */ /* 0x000fc600078e00ff */
[----:B------:R-:W-:Y:S02]  /*2a60*/  FSEL R2, R4, RZ, P1 ;  /* 0x000000ff04027208 */ /* 0x000fe40000800000 */
[----:B------:R-:W-:-:S06]  /*2a70*/  FSEL R3, R5, 1.875, P1 ;  /* 0x3ff0000005037808 */ /* 0x000fcc0000800000 */
[----:B------:R-:W-:-:S06]  /*2a80*/  DADD R6, R6, R2 ;  /* 0x0000000006067229 */ /* 0x000fcc0000000002 */
[----:B------:R-:W0:Y:S02]  /*2a90*/  F2F.F32.F64 R3, R6 ;  /* 0x0000000600037310 */ /* 0x000e240000301000 */
[----:B0-----:R-:W-:-:S06]  /*2aa0*/  VIADD R0, R3, 0xf3000000 ;  /* 0xf300000003007836 */ /* 0x001fcc0000000000 */
[----:B------:R0:W1:Y:S01]  /*2ab0*/  MUFU.RSQ R2, R3 ;  /* 0x0000000300027308 */ /* 0x0000620000001400 */
[----:B------:R-:W-:-:S13]  /*2ac0*/  ISETP.GT.U32.AND P0, PT, R0, 0x727fffff, PT ;  /* 0x727fffff0000780c */ /* 0x000fda0003f04070 */
[----:B0-----:R-:W-:Y:S05]  /*2ad0*/  @!P0 BRA `(.L_x_14) ;  /* 0x00000000000c8947 */ /* 0x001fea0003800000 */
[----:B------:R-:W-:-:S07]  /*2ae0*/  MOV R7, 0x2b00 ;  /* 0x00002b0000077802 */ /* 0x000fce0000000f00 */
[----:B-1----:R-:W-:Y:S05]  /*2af0*/  CALL.REL.NOINC `($__internal_0_$__cuda_sm20_sqrt_rn_f32_slowpath) ;  /* 0x0000000000607944 */ /* 0x002fea0003c00000 */
[----:B------:R-:W-:Y:S05]  /*2b00*/  BRA `(.L_x_15) ;  /* 0x0000000000107947 */ /* 0x000fea0003800000 */
.L_x_14:
[----:B-1----:R-:W-:Y:S01]  /*2b10*/  FMUL.FTZ R0, R3, R2 ;  /* 0x0000000203007220 */ /* 0x002fe20000410000 */
[----:B------:R-:W-:-:S03]  /*2b20*/  FMUL.FTZ R2, R2, 0.5 ;  /* 0x3f00000002027820 */ /* 0x000fc60000410000 */
[----:B------:R-:W-:-:S04]  /*2b30*/  FFMA R3, -R0, R0, R3 ;  /* 0x0000000000037223 */ /* 0x000fc80000000103 */
[----:B------:R-:W-:-:S07]  /*2b40*/  FFMA R0, R3, R2, R0 ;  /* 0x0000000203007223 */ /* 0x000fce0000000000 */
.L_x_15:
[----:B------:R-:W-:Y:S05]  /*2b50*/  BSYNC.RECONVERGENT B0 ;  /* 0x0000000000007941 */ /* 0x000fea0003800200 */
.L_x_13:
[----:B------:R-:W-:-:S13]  /*2b60*/  FSETP.GEU.AND P0, PT, R0, 1, PT ;  /* 0x3f8000000000780b */ /* 0x000fda0003f0e000 */
[----:B------:R-:W-:Y:S05]  /*2b70*/  @P0 BRA `(.L_x_16) ;  /* 0x0000000000200947 */ /* 0x000fea0003800000 */
[----:B------:R-:W0:Y:S01]  /*2b80*/  S2R R0, SR_LANEID ;  /* 0x0000000000007919 */ /* 0x000e220000000000 */
[----:B------:R-:W1:Y:S01]  /*2b90*/  LDC.64 R2, c[0x0][0x380] ;  /* 0x0000e000ff027b82 */ /* 0x000e620000000a00 */
[----:B------:R-:W-:Y:S02]  /*2ba0*/  VOTEU.ANY UR4, UPT, PT ;  /* 0x0000000000047886 */ /* 0x000fe400038e0100 */
[----:B------:R-:W-:Y:S02]  /*2bb0*/  UFLO.U32 UR5, UR4 ;  /* 0x00000004000572bd */ /* 0x000fe400080e0000 */
[----:B------:R-:W1:Y:S04]  /*2bc0*/  POPC R5, UR4 ;  /* 0x0000000400057d09 */ /* 0x000e680008000000 */
[----:B0-----:R-:W-:-:S13]  /*2bd0*/  ISETP.EQ.U32.AND P0, PT, R0, UR5, PT ;  /* 0x0000000500007c0c */ /* 0x001fda000bf02070 */
[----:B-1----:R-:W-:Y:S01]  /*2be0*/  @P0 REDG.E.ADD.STRONG.GPU desc[UR6][R2.64], R5 ;  /* 0x000000050200098e */ /* 0x002fe2000c12e106 */
[----:B------:R-:W-:Y:S05]  /*2bf0*/  EXIT ;  /* 0x000000000000794d */ /* 0x000fea0003800000 */
.L_x_16:
        /* <DEDUP_REMOVED lines=8> */
        .weak           $__internal_0_$__cuda_sm20_sqrt_rn_f32_slowpath
        .type           $__internal_0_$__cuda_sm20_sqrt_rn_f32_slowpath,@function
        .size           $__internal_0_$__cuda_sm20_sqrt_rn_f32_slowpath,($_Z10monteCarloPiS_$__internal_accurate_pow - $__internal_0_$__cuda_sm20_sqrt_rn_f32_slowpath)
$__internal_0_$__cuda_sm20_sqrt_rn_f32_slowpath:
[----:B------:R-:W-:-:S13]  /*2c80*/  LOP3.LUT P0, RZ, R3, 0x7fffffff, RZ, 0xc0, !PT ;  /* 0x7fffffff03ff7812 */ /* 0x000fda000780c0ff */
[----:B------:R-:W-:Y:S01]  /*2c90*/  @!P0 IMAD.MOV.U32 R2, RZ, RZ, R3 ;  /* 0x000000ffff028224 */ /* 0x000fe200078e0003 */
[----:B------:R-:W-:Y:S06]  /*2ca0*/  @!P0 BRA `(.L_x_17) ;  /* 0x0000000000448947 */ /* 0x000fec0003800000 */
[----:B------:R-:W-:Y:S01]  /*2cb0*/  FSETP.GEU.FTZ.AND P0, PT, R3, RZ, PT ;  /* 0x000000ff0300720b */ /* 0x000fe20003f1e000 */
[----:B------:R-:W-:-:S12]  /*2cc0*/  IMAD.MOV.U32 R0, RZ, RZ, R3 ;  /* 0x000000ffff007224 */ /* 0x000fd800078e0003 */
[----:B------:R-:W-:Y:S01]  /*2cd0*/  @!P0 IMAD.MOV.U32 R2, RZ, RZ, 0x7fffffff ;  /* 0x7fffffffff028424 */ /* 0x000fe200078e00ff */
[----:B------:R-:W-:Y:S06]  /*2ce0*/  @!P0 BRA `(.L_x_17) ;  /* 0x0000000000348947 */ /* 0x000fec0003800000 */
[----:B------:R-:W-:-:S13]  /*2cf0*/  FSETP.GTU.FTZ.AND P0, PT, |R0|, +INF , PT ;  /* 0x7f8000000000780b */ /* 0x000fda0003f1c200 */
[----:B------:R-:W-:Y:S01]  /*2d00*/  @P0 FADD.FTZ R2, R0, 1 ;  /* 0x3f80000000020421 */ /* 0x000fe20000010000 */
[----:B------:R-:W-:Y:S06]  /*2d10*/  @P0 BRA `(.L_x_17) ;  /* 0x0000000000280947 */ /* 0x000fec0003800000 */
[----:B------:R-:W-:-:S13]  /*2d20*/  FSETP.NEU.FTZ.AND P0, PT, |R0|, +INF , PT ;  /* 0x7f8000000000780b */ /* 0x000fda0003f1d200 */
[----:B------:R-:W-:-:S04]  /*2d30*/  @P0 FFMA R3, R0, 1.84467440737095516160e+19, RZ ;  /* 0x5f80000000030823 */ /* 0x000fc800000000ff */
[----:B------:R-:W0:Y:S02]  /*2d40*/  @P0 MUFU.RSQ R2, R3 ;  /* 0x0000000300020308 */ /* 0x000e240000001400 */
[----:B0-----:R-:W-:Y:S01]  /*2d50*/  @P0 FMUL.FTZ R4, R3, R2 ;  /* 0x0000000203040220 */ /* 0x001fe20000410000 */
[----:B------:R-:W-:Y:S01]  /*2d60*/  @P0 FMUL.FTZ R6, R2, 0.5 ;  /* 0x3f00000002060820 */ /* 0x000fe20000410000 */
[----:B------:R-:W-:Y:S02]  /*2d70*/  @!P0 IMAD.MOV.U32 R2, RZ, RZ, R0 ;  /* 0x000000ffff028224 */ /* 0x000fe400078e0000 */
[----:B------:R-:W-:-:S04]  /*2d80*/  @P0 FADD.FTZ R5, -R4, -RZ ;  /* 0x800000ff04050221 */ /* 0x000fc80000010100 */
[----:B------:R-:W-:-:S04]  /*2d90*/  @P0 FFMA R5, R4, R5, R3 ;  /* 0x0000000504050223 */ /* 0x000fc80000000003 */
[----:B------:R-:W-:-:S04]  /*2da0*/  @P0 FFMA R5, R5, R6, R4 ;  /* 0x0000000605050223 */ /* 0x000fc80000000004 */
[----:B------:R-:W-:-:S07]  /*2db0*/  @P0 FMUL.FTZ R2, R5, 2.3283064365386962891e-10 ;  /* 0x2f80000005020820 */ /* 0x000fce0000410000 */
.L_x_17:
[----:B------:R-:W-:Y:S02]  /*2dc0*/  IMAD.MOV.U32 R0, RZ, RZ, R2 ;  /* 0x000000ffff007224 */ /* 0x000fe400078e0002 */
[----:B------:R-:W-:Y:S02]  /*2dd0*/  IMAD.MOV.U32 R2, RZ, RZ, R7 ;  /* 0x000000ffff027224 */ /* 0x000fe400078e0007 */
[----:B------:R-:W-:-:S04]  /*2de0*/  IMAD.MOV.U32 R3, RZ, RZ, 0x0 ;  /* 0x00000000ff037424 */ /* 0x000fc800078e00ff */
[----:B------:R-:W-:Y:S05]  /*2df0*/  RET.REL.NODEC R2 `(_Z10monteCarloPiS_) ;  /* 0xffffffd002807950 */ /* 0x000fea0003c3ffff */
        .type           $_Z10monteCarloPiS_$__internal_accurate_pow,@function
        .size           $_Z10monteCarloPiS_$__internal_accurate_pow,(.L_x_21 - $_Z10monteCarloPiS_$__internal_accurate_pow)
$_Z10monteCarloPiS_$__internal_accurate_pow:
[----:B------:R-:W-:Y:S01]  /*2e00*/  ISETP.GT.U32.AND P0, PT, R3, 0xfffff, PT ;  /* 0x000fffff0300780c */ /* 0x000fe20003f04070 */
[----:B------:R-:W-:Y:S01]  /*2e10*/  IMAD.MOV.U32 R8, RZ, RZ, R16 ;  /* 0x000000ffff087224 */ /* 0x000fe200078e0010 */
[----:B------:R-:W-:Y:S01]  /*2e20*/  UMOV UR4, 0x7d2cafe2 ;  /* 0x7d2cafe200047882 */ /* 0x000fe20000000000 */
[--C-:B------:R-:W-:Y:S01]  /*2e30*/  IMAD.MOV.U32 R9, RZ, RZ, R3.reuse ;  /* 0x000000ffff097224 */ /* 0x100fe200078e0003 */
[----:B------:R-:W-:Y:S01]  /*2e40*/  UMOV UR5, 0x3eb0f5ff ;  /* 0x3eb0f5ff00057882 */ /* 0x000fe20000000000 */
[----:B------:R-:W-:Y:S01]  /*2e50*/  IMAD.MOV.U32 R10, RZ, RZ, R3 ;  /* 0x000000ffff0a7224 */ /* 0x000fe200078e0003 */
[----:B------:R-:W-:Y:S01]  /*2e60*/  UMOV UR8, 0x3b39803f ;  /* 0x3b39803f00087882 */ /* 0x000fe20000000000 */
[----:B------:R-:W-:Y:S01]  /*2e70*/  IMAD.MOV.U32 R22, RZ, RZ, RZ ;  /* 0x000000ffff167224 */ /* 0x000fe200078e00ff */
[----:B------:R-:W-:Y:S01]  /*2e80*/  UMOV UR9, 0x3c7abc9e ;  /* 0x3c7abc9e00097882 */ /* 0x000fe20000000000 */
[----:B------:R-:W-:Y:S02]  /*2e90*/  IMAD.MOV.U32 R14, RZ, RZ, 0x41ad3b5a ;  /* 0x41ad3b5aff0e7424 */ /* 0x000fe400078e00ff */
[----:B------:R-:W-:-:S02]  /*2ea0*/  IMAD.MOV.U32 R15, RZ, RZ, 0x3ed0f5d2 ;  /* 0x3ed0f5d2ff0f7424 */ /* 0x000fc400078e00ff */
[----:B------:R-:W-:-:S10]  /*2eb0*/  @!P0 DMUL R8, R8, 1.80143985094819840000e+16 ;  /* 0x4350000008088828 */ /* 0x000fd40000000000 */
[----:B------:R-:W-:Y:S02]  /*2ec0*/  @!P0 IMAD.MOV.U32 R10, RZ, RZ, R9 ;  /* 0x000000ffff0a8224 */ /* 0x000fe400078e0009 */
[----:B------:R-:W-:Y:S01]  /*2ed0*/  @!P0 IMAD.MOV.U32 R16, RZ, RZ, R8 ;  /* 0x000000ffff108224 */ /* 0x000fe200078e0008 */
[----:B------:R-:W-:Y:S02]  /*2ee0*/  SHF.R.U32.HI R8, RZ, 0x14, R3 ;  /* 0x00000014ff087819 */ /* 0x000fe40000011603 */
[----:B------:R-:W-:Y:S02]  /*2ef0*/  LOP3.LUT R10, R10, 0x800fffff, RZ, 0xc0, !PT ;  /* 0x800fffff0a0a7812 */ /* 0x000fe400078ec0ff */
[----:B------:R-:W-:Y:S02]  /*2f00*/  @!P0 LEA.HI R8, R9, 0xffffffca, RZ, 0xc ;  /* 0xffffffca09088811 */ /* 0x000fe400078f60ff */
[----:B------:R-:W-:-:S03]  /*2f10*/  LOP3.LUT R17, R10, 0x3ff00000, RZ, 0xfc, !PT ;  /* 0x3ff000000a117812 */ /* 0x000fc600078efcff */
[----:B------:R-:W-:Y:S01]  /*2f20*/  VIADD R3, R8, 0xfffffc01 ;  /* 0xfffffc0108037836 */ /* 0x000fe20000000000 */
[----:B------:R-:W-:-:S13]  /*2f30*/  ISETP.GE.U32.AND P1, PT, R17, 0x3ff6a09f, PT ;  /* 0x3ff6a09f1100780c */ /* 0x000fda0003f26070 */
[----:B------:R-:W-:Y:S02]  /*2f40*/  @P1 VIADD R11, R17, 0xfff00000 ;  /* 0xfff00000110b1836 */ /* 0x000fe40000000000 */
[----:B------:R-:W-:Y:S02]  /*2f50*/  @P1 VIADD R3, R8, 0xfffffc02 ;  /* 0xfffffc0208031836 */ /* 0x000fe40000000000 */
[----:B------:R-:W-:-:S06]  /*2f60*/  @P1 IMAD.MOV.U32 R17, RZ, RZ, R11 ;  /* 0x000000ffff111224 */ /* 0x000fcc00078e000b */
[C---:B------:R-:W-:Y:S02]  /*2f70*/  DADD R12, R16.reuse, 1 ;  /* 0x3ff00000100c7429 */ /* 0x040fe40000000000 */
[----:B------:R-:W-:-:S04]  /*2f80*/  DADD R16, R16, -1 ;  /* 0xbff0000010107429 */ /* 0x000fc80000000000 */
[----:B------:R-:W0:Y:S02]  /*2f90*/  MUFU.RCP64H R23, R13 ;  /* 0x0000000d00177308 */ /* 0x000e240000001800 */
[----:B0-----:R-:W-:-:S08]  /*2fa0*/  DFMA R10, -R12, R22, 1 ;  /* 0x3ff000000c0a742b */ /* 0x001fd00000000116 */
[----:B------:R-:W-:-:S08]  /*2fb0*/  DFMA R10, R10, R10, R10 ;  /* 0x0000000a0a0a722b */ /* 0x000fd0000000000a */
[----:B------:R-:W-:-:S08]  /*2fc0*/  DFMA R22, R22, R10, R22 ;  /* 0x0000000a1616722b */ /* 0x000fd00000000016 */
[----:B------:R-:W-:-:S08]  /*2fd0*/  DMUL R10, R16, R22 ;  /* 0x00000016100a7228 */ /* 0x000fd00000000000 */
[----:B------:R-:W-:-:S08]  /*2fe0*/  DFMA R10, R16, R22, R10 ;  /* 0x00000016100a722b */ /* 0x000fd0000000000a */
[CC--:B------:R-:W-:Y:S02]  /*2ff0*/  DMUL R20, R10.reuse, R10.reuse ;  /* 0x0000000a0a147228 */ /* 0x0c0fe40000000000 */
[----:B------:R-:W-:-:S06]  /*3000*/  DMUL R26, R10, R10 ;  /* 0x0000000a0a1a7228 */ /* 0x000fcc0000000000 */
[----:B------:R-:W-:Y:S01]  /*3010*/  DFMA R12, R20, UR4, R14 ;  /* 0x00000004140c7c2b */ /* 0x000fe2000800000e */
[----:B------:R-:W-:Y:S01]  /*3020*/  UMOV UR4, 0x75488a3f ;  /* 0x75488a3f00047882 */ /* 0x000fe20000000000 */
[----:B------:R-:W-:Y:S01]  /*3030*/  UMOV UR5, 0x3ef3b20a ;  /* 0x3ef3b20a00057882 */ /* 0x000fe20000000000 */
[----:B------:R-:W-:-:S05]  /*3040*/  DADD R14, R16, -R10 ;  /* 0x00000000100e7229 */ /* 0x000fca000000080a */
[----:B------:R-:W-:Y:S01]  /*3050*/  DFMA R12, R20, R12, UR4 ;  /* 0x00000004140c7e2b */ /* 0x000fe2000800000c */
[----:B------:R-:W-:Y:S01]  /*3060*/  UMOV UR4, 0xe4faecd5 ;  /* 0xe4faecd500047882 */ /* 0x000fe20000000000 */
[----:B------:R-:W-:Y:S01]  /*3070*/  UMOV UR5, 0x3f1745cd ;  /* 0x3f1745cd00057882 */ /* 0x000fe20000000000 */
[----:B------:R-:W-:-:S05]  /*3080*/  DADD R14, R14, R14 ;  /* 0x000000000e0e7229 */ /* 0x000fca000000000e */
[----:B------:R-:W-:Y:S01]  /*3090*/  DFMA R12, R20, R12, UR4 ;  /* 0x00000004140c7e2b */ /* 0x000fe2000800000c */
[----:B------:R-:W-:Y:S01]  /*30a0*/  UMOV UR4, 0x258a578b ;  /* 0x258a578b00047882 */ /* 0x000fe20000000000 */
[----:B------:R-:W-:Y:S01]  /*30b0*/  UMOV UR5, 0x3f3c71c7 ;  /* 0x3f3c71c700057882 */ /* 0x000fe20000000000 */
[----:B------:R-:W-:-:S05]  /*30c0*/  DFMA R14, R16, -R10, R14 ;  /* 0x8000000a100e722b */ /* 0x000fca000000000e */
[----:B------:R-:W-:Y:S01]  /*30d0*/  DFMA R12, R20, R12, UR4 ;  /* 0x00000004140c7e2b */ /* 0x000fe2000800000c */
[----:B------:R-:W-:Y:S01]  /*30e0*/  UMOV UR4, 0x9242b910 ;  /* 0x9242b91000047882 */ /* 0x000fe20000000000 */
[----:B------:R-:W-:Y:S01]  /*30f0*/  UMOV UR5, 0x3f624924 ;  /* 0x3f62492400057882 */ /* 0x000fe20000000000 */
[----:B------:R-:W-:Y:S02]  /*3100*/  DMUL R14, R22, R14 ;  /* 0x0000000e160e7228 */ /* 0x000fe40000000000 */
[----:B------:R-:W-:-:S03]  /*3110*/  DFMA R22, R10, R10, -R26 ;  /* 0x0000000a0a16722b */ /* 0x000fc6000000081a */
[----:B------:R-:W-:Y:S01]  /*3120*/  DFMA R12, R20, R12, UR4 ;  /* 0x00000004140c7e2b */ /* 0x000fe2000800000c */
[----:B------:R-:W-:Y:S01]  /*3130*/  UMOV UR4, 0x99999dfb ;  /* 0x99999dfb00047882 */ /* 0x000fe20000000000 */
[----:B------:R-:W-:-:S06]  /*3140*/  UMOV UR5, 0x3f899999 ;  /* 0x3f89999900057882 */ /* 0x000fcc0000000000 */
[----:B------:R-:W-:Y:S01]  /*3150*/  DFMA R18, R20, R12, UR4 ;  /* 0x0000000414127e2b */ /* 0x000fe2000800000c */
[----:B------:R-:W-:Y:S01]  /*3160*/  UMOV UR4, 0x55555555 ;  /* 0x5555555500047882 */ /* 0x000fe20000000000 */
[----:B------:R-:W-:-:S06]  /*3170*/  UMOV UR5, 0x3fb55555 ;  /* 0x3fb5555500057882 */ /* 0x000fcc0000000000 */
[----:B------:R-:W-:-:S08]  /*3180*/  DFMA R12, R20, R18, UR4 ;  /* 0x00000004140c7e2b */ /* 0x000fd00008000012 */
[----:B------:R-:W-:Y:S01]  /*3190*/  DADD R16, -R12, UR4 ;  /* 0x000000040c107e29 */ /* 0x000fe20008000100 */
[----:B------:R-:W-:Y:S01]  /*31a0*/  UMOV UR4, 0xb9e7b0 ;  /* 0x00b9e7b000047882 */ /* 0x000fe20000000000 */
[----:B------:R-:W-:-:S06]  /*31b0*/  UMOV UR5, 0x3c46a4cb ;  /* 0x3c46a4cb00057882 */ /* 0x000fcc0000000000 */
[----:B------:R-:W-:Y:S02]  /*31c0*/  DFMA R18, R20, R18, R16 ;  /* 0x000000121412722b */ /* 0x000fe40000000010 */
[----:B------:R-:W-:Y:S01]  /*31d0*/  DMUL R16, R10, R26 ;  /* 0x0000001a0a107228 */ /* 0x000fe20000000000 */
[----:B------:R-:W-:Y:S02]  /*31e0*/  VIADD R21, R15, 0x100000 ;  /* 0x001000000f157836 */ /* 0x000fe40000000000 */
[----:B------:R-:W-:-:S03]  /*31f0*/  IMAD.MOV.U32 R20, RZ, RZ, R14 ;  /* 0x000000ffff147224 */ /* 0x000fc600078e000e */
[----:B------:R-:W-:Y:S01]  /*3200*/  DADD R18, R18, -UR4 ;  /* 0x8000000412127e29 */ /* 0x000fe20008000000 */
[----:B------:R-:W-:Y:S01]  /*3210*/  UMOV UR4, 0x80000000 ;  /* 0x8000000000047882 */ /* 0x000fe20000000000 */
[C---:B------:R-:W-:Y:S01]  /*3220*/  DFMA R24, R10.reuse, R26, -R16 ;  /* 0x0000001a0a18722b */ /* 0x040fe20000000810 */
[----:B------:R-:W-:Y:S01]  /*3230*/  UMOV UR5, 0x43300000 ;  /* 0x4330000000057882 */ /* 0x000fe20000000000 */
[----:B------:R-:W-:-:S04]  /*3240*/  DFMA R20, R10, R20, R22 ;  /* 0x000000140a14722b */ /* 0x000fc80000000016 */
[----:B------:R-:W-:Y:S02]  /*3250*/  DADD R22, R12, R18 ;  /* 0x000000000c167229 */ /* 0x000fe40000000012 */
[----:B------:R-:W-:-:S06]  /*3260*/  DFMA R24, R14, R26, R24 ;  /* 0x0000001a0e18722b */ /* 0x000fcc0000000018 */
[----:B------:R-:W-:Y:S02]  /*3270*/  DMUL R26, R22, R16 ;  /* 0x00000010161a7228 */ /* 0x000fe40000000000 */
[----:B------:R-:W-:Y:S02]  /*3280*/  DFMA R20, R10, R20, R24 ;  /* 0x000000140a14722b */ /* 0x000fe40000000018 */
[----:B------:R-:W-:-:S04]  /*3290*/  DADD R24, R12, -R22 ;  /* 0x000000000c187229 */ /* 0x000fc80000000816 */
[----:B------:R-:W-:-:S04]  /*32a0*/  DFMA R12, R22, R16, -R26 ;  /* 0x00000010160c722b */ /* 0x000fc8000000081a */
[----:B------:R-:W-:-:S04]  /*32b0*/  DADD R24, R18, R24 ;  /* 0x0000000012187229 */ /* 0x000fc80000000018 */
[----:B------:R-:W-:-:S08]  /*32c0*/  DFMA R12, R22, R20, R12 ;  /* 0x00000014160c722b */ /* 0x000fd0000000000c */
[----:B------:R-:W-:-:S08]  /*32d0*/  DFMA R24, R24, R16, R12 ;  /* 0x000000101818722b */ /* 0x000fd0000000000c */
[----:B------:R-:W-:-:S08]  /*32e0*/  DADD R16, R26, R24 ;  /* 0x000000001a107229 */ /* 0x000fd00000000018 */
[--C-:B------:R-:W-:Y:S02]  /*32f0*/  DADD R12, R10, R16.reuse ;  /* 0x000000000a0c7229 */ /* 0x100fe40000000010 */
[----:B------:R-:W-:-:S06]  /*3300*/  DADD R26, R26, -R16 ;  /* 0x000000001a1a7229 */ /* 0x000fcc0000000810 */
[----:B------:R-:W-:Y:S02]  /*3310*/  DADD R10, R10, -R12 ;  /* 0x000000000a0a7229 */ /* 0x000fe4000000080c */
[----:B------:R-:W-:-:S06]  /*3320*/  DADD R26, R24, R26 ;  /* 0x00000000181a7229 */ /* 0x000fcc000000001a */
[----:B------:R-:W-:-:S08]  /*3330*/  DADD R10, R16, R10 ;  /* 0x00000000100a7229 */ /* 0x000fd0000000000a */
[----:B------:R-:W-:-:S08]  /*3340*/  DADD R10, R26, R10 ;  /* 0x000000001a0a7229 */ /* 0x000fd0000000000a */
[----:B------:R-:W-:Y:S01]  /*3350*/  DADD R14, R14, R10 ;  /* 0x000000000e0e7229 */ /* 0x000fe2000000000a */
[----:B------:R-:W-:Y:S01]  /*3360*/  LOP3.LUT R10, R3, 0x80000000, RZ, 0x3c, !PT ;  /* 0x80000000030a7812 */ /* 0x000fe200078e3cff */
[----:B------:R-:W-:-:S06]  /*3370*/  IMAD.MOV.U32 R11, RZ, RZ, 0x43300000 ;  /* 0x43300000ff0b7424 */ /* 0x000fcc00078e00ff */
[----:B------:R-:W-:Y:S02]  /*3380*/  DADD R16, R12, R14 ;  /* 0x000000000c107229 */ /* 0x000fe4000000000e */
[----:B------:R-:W-:Y:S01]  /*3390*/  DADD R10, R10, -UR4 ;  /* 0x800000040a0a7e29 */ /* 0x000fe20008000000 */
[----:B------:R-:W-:Y:S01]  /*33a0*/  UMOV UR4, 0xfefa39ef ;  /* 0xfefa39ef00047882 */ /* 0x000fe20000000000 */
[----:B------:R-:W-:-:S04]  /*33b0*/  UMOV UR5, 0x3fe62e42 ;  /* 0x3fe62e4200057882 */ /* 0x000fc80000000000 */
[--C-:B------:R-:W-:Y:S02]  /*33c0*/  DADD R12, R12, -R16.reuse ;  /* 0x000000000c0c7229 */ /* 0x100fe40000000810 */
[----:B------:R-:W-:-:S06]  /*33d0*/  DFMA R8, R10, UR4, R16 ;  /* 0x000000040a087c2b */ /* 0x000fcc0008000010 */
[----:B------:R-:W-:Y:S02]  /*33e0*/  DADD R12, R14, R12 ;  /* 0x000000000e0c7229 */ /* 0x000fe4000000000c */
[----:B------:R-:W-:-:S08]  /*33f0*/  DFMA R18, R10, -UR4, R8 ;  /* 0x800000040a127c2b */ /* 0x000fd00008000008 */
[----:B------:R-:W-:-:S08]  /*3400*/  DADD R18, -R16, R18 ;  /* 0x0000000010127229 */ /* 0x000fd00000000112 */
[----:B------:R-:W-:-:S08]  /*3410*/  DADD R12, R12, -R18 ;  /* 0x000000000c0c7229 */ /* 0x000fd00000000812 */
[----:B------:R-:W-:-:S08]  /*3420*/  DFMA R12, R10, UR8, R12 ;  /* 0x000000080a0c7c2b */ /* 0x000fd0000800000c */
[----:B------:R-:W-:-:S08]  /*3430*/  DADD R10, R8, R12 ;  /* 0x00000000080a7229 */ /* 0x000fd0000000000c */
[----:B------:R-:W-:Y:S02]  /*3440*/  DADD R14, R8, -R10 ;  /* 0x00000000080e7229 */ /* 0x000fe4000000080a */
[----:B------:R-:W-:-:S06]  /*3450*/  DMUL R8, R10, 2 ;  /* 0x400000000a087828 */ /* 0x000fcc0000000000 */
[----:B------:R-:W-:Y:S02]  /*3460*/  DADD R14, R12, R14 ;  /* 0x000000000c0e7229 */ /* 0x000fe4000000000e */
[----:B------:R-:W-:Y:S01]  /*3470*/  DFMA R10, R10, 2, -R8 ;  /* 0x400000000a0a782b */ /* 0x000fe20000000808 */
[----:B------:R-:W-:Y:S02]  /*3480*/  IMAD.MOV.U32 R12, RZ, RZ, 0x652b82fe ;  /* 0x652b82feff0c7424 */ /* 0x000fe400078e00ff */
[----:B------:R-:W-:-:S05]  /*3490*/  IMAD.MOV.U32 R13, RZ, RZ, 0x3ff71547 ;  /* 0x3ff71547ff0d7424 */ /* 0x000fca00078e00ff */
[----:B------:R-:W-:-:S08]  /*34a0*/  DFMA R14, R14, 2, R10 ;  /* 0x400000000e0e782b */ /* 0x000fd0000000000a */
[----:B------:R-:W-:-:S08]  /*34b0*/  DADD R10, R8, R14 ;  /* 0x00000000080a7229 */ /* 0x000fd0000000000e */
[----:B------:R-:W-:Y:S02]  /*34c0*/  DFMA R12, R10, R12, 6.75539944105574400000e+15 ;  /* 0x433800000a0c742b */ /* 0x000fe4000000000c */
[----:B------:R-:W-:Y:S01]  /*34d0*/  FSETP.GEU.AND P0, PT, |R11|, 4.1917929649353027344, PT ;  /* 0x4086232b0b00780b */ /* 0x000fe20003f0e200 */
[----:B------:R-:W-:-:S05]  /*34e0*/  DADD R8, R8, -R10 ;  /* 0x0000000008087229 */ /* 0x000fca000000080a */
[----:B------:R-:W-:-:S03]  /*34f0*/  DADD R16, R12, -6.75539944105574400000e+15 ;  /* 0xc33800000c107429 */ /* 0x000fc60000000000 */
[----:B------:R-:W-:-:S05]  /*3500*/  DADD R14, R14, R8 ;  /* 0x000000000e0e7229 */ /* 0x000fca0000000008 */
[----:B------:R-:W-:Y:S01]  /*3510*/  DFMA R18, R16, -UR4, R10 ;  /* 0x8000000410127c2b */ /* 0x000fe2000800000a */
[----:B------:R-:W-:Y:S01]  /*3520*/  UMOV UR4, 0x3b39803f ;  /* 0x3b39803f00047882 */ /* 0x000fe20000000000 */
[----:B------:R-:W-:-:S06]  /*3530*/  UMOV UR5, 0x3c7abc9e ;  /* 0x3c7abc9e00057882 */ /* 0x000fcc0000000000 */
[----:B------:R-:W-:Y:S01]  /*3540*/  DFMA R16, R16, -UR4, R18 ;  /* 0x8000000410107c2b */ /* 0x000fe20008000012 */
[----:B------:R-:W-:Y:S01]  /*3550*/  UMOV UR4, 0x69ce2bdf ;  /* 0x69ce2bdf00047882 */ /* 0x000fe20000000000 */
[----:B------:R-:W-:Y:S01]  /*3560*/  IMAD.MOV.U32 R18, RZ, RZ, -0x35dec16 ;  /* 0xfca213eaff127424 */ /* 0x000fe200078e00ff */
[----:B------:R-:W-:Y:S01]  /*3570*/  UMOV UR5, 0x3e5ade15 ;  /* 0x3e5ade1500057882 */ /* 0x000fe20000000000 */
[----:B------:R-:W-:-:S06]  /*3580*/  IMAD.MOV.U32 R19, RZ, RZ, 0x3e928af3 ;  /* 0x3e928af3ff137424 */ /* 0x000fcc00078e00ff */
[----:B------:R-:W-:Y:S01]  /*3590*/  DFMA R18, R16, UR4, R18 ;  /* 0x0000000410127c2b */ /* 0x000fe20008000012 */
[----:B------:R-:W-:Y:S01]  /*35a0*/  UMOV UR4, 0x62401315 ;  /* 0x6240131500047882 */ /* 0x000fe20000000000 */
[----:B------:R-:W-:-:S06]  /*35b0*/  UMOV UR5, 0x3ec71dee ;  /* 0x3ec71dee00057882 */ /* 0x000fcc0000000000 */
[----:B------:R-:W-:Y:S01]  /*35c0*/  DFMA R18, R16, R18, UR4 ;  /* 0x0000000410127e2b */ /* 0x000fe20008000012 */
        /* <DEDUP_REMOVED lines=20> */
[----:B------:R-:W-:-:S08]  /*3710*/  DFMA R18, R16, R18, UR4 ;  /* 0x0000000410127e2b */ /* 0x000fd00008000012 */
[----:B------:R-:W-:-:S08]  /*3720*/  DFMA R18, R16, R18, 1 ;  /* 0x3ff000001012742b */ /* 0x000fd00000000012 */
[----:B------:R-:W-:-:S10]  /*3730*/  DFMA R16, R16, R18, 1 ;  /* 0x3ff000001010742b */ /* 0x000fd40000000012 */
[----:B------:R-:W-:Y:S02]  /*3740*/  IMAD R9, R12, 0x100000, R17 ;  /* 0x001000000c097824 */ /* 0x000fe400078e0211 */
[----:B------:R-:W-:Y:S01]  /*3750*/  IMAD.MOV.U32 R8, RZ, RZ, R16 ;  /* 0x000000ffff087224 */ /* 0x000fe200078e0010 */
[----:B------:R-:W-:Y:S06]  /*3760*/  @!P0 BRA `(.L_x_18) ;  /* 0x0000000000308947 */ /* 0x000fec0003800000 */
[----:B------:R-:W-:Y:S01]  /*3770*/  FSETP.GEU.AND P1, PT, |R11|, 4.2275390625, PT ;  /* 0x408748000b00780b */ /* 0x000fe20003f2e200 */
[C---:B------:R-:W-:Y:S02]  /*3780*/  DADD R8, R10.reuse, +INF ;  /* 0x7ff000000a087429 */ /* 0x040fe40000000000 */
[----:B------:R-:W-:-:S08]  /*3790*/  DSETP.GEU.AND P0, PT, R10, RZ, PT ;  /* 0x000000ff0a00722a */ /* 0x000fd00003f0e000 */
[----:B------:R-:W-:Y:S02]  /*37a0*/  FSEL R8, R8, RZ, P0 ;  /* 0x000000ff08087208 */ /* 0x000fe40000000000 */
[----:B------:R-:W-:Y:S02]  /*37b0*/  @!P1 LEA.HI R3, R12, R12, RZ, 0x1 ;  /* 0x0000000c0c039211 */ /* 0x000fe400078f08ff */
[----:B------:R-:W-:Y:S02]  /*37c0*/  FSEL R9, R9, RZ, P0 ;  /* 0x000000ff09097208 */ /* 0x000fe40000000000 */
[----:B------:R-:W-:-:S05]  /*37d0*/  @!P1 SHF.R.S32.HI R3, RZ, 0x1, R3 ;  /* 0x00000001ff039819 */ /* 0x000fca0000011403 */
[----:B------:R-:W-:Y:S02]  /*37e0*/  @!P1 IMAD.IADD R10, R12, 0x1, -R3 ;  /* 0x000000010c0a9824 */ /* 0x000fe400078e0a03 */
[----:B------:R-:W-:-:S03]  /*37f0*/  @!P1 IMAD R17, R3, 0x100000, R17 ;  /* 0x0010000003119824 */ /* 0x000fc600078e0211 */
[----:B------:R-:W-:Y:S01]  /*3800*/  @!P1 LEA R11, R10, 0x3ff00000, 0x14 ;  /* 0x3ff000000a0b9811 */ /* 0x000fe200078ea0ff */
[----:B------:R-:W-:-:S06]  /*3810*/  @!P1 IMAD.MOV.U32 R10, RZ, RZ, RZ ;  /* 0x000000ffff0a9224 */ /* 0x000fcc00078e00ff */
[----:B------:R-:W-:-:S11]  /*3820*/  @!P1 DMUL R8, R16, R10 ;  /* 0x0000000a10089228 */ /* 0x000fd60000000000 */
.L_x_18:
[----:B------:R-:W-:Y:S02]  /*3830*/  DFMA R14, R14, R8, R8 ;  /* 0x000000080e0e722b */ /* 0x000fe40000000008 */
[----:B------:R-:W-:-:S08]  /*3840*/  DSETP.NEU.AND P0, PT, |R8|, +INF , PT ;  /* 0x7ff000000800742a */ /* 0x000fd00003f0d200 */
[----:B------:R-:W-:Y:S01]  /*3850*/  FSEL R3, R8, R14, !P0 ;  /* 0x0000000e08037208 */ /* 0x000fe20004000000 */
[----:B------:R-:W-:Y:S01]  /*3860*/  IMAD.MOV.U32 R8, RZ, RZ, R0 ;  /* 0x000000ffff087224 */ /* 0x000fe200078e0000 */
[----:B------:R-:W-:Y:S01]  /*3870*/  FSEL R14, R9, R15, !P0 ;  /* 0x0000000f090e7208 */ /* 0x000fe20004000000 */
[----:B------:R-:W-:-:S04]  /*3880*/  IMAD.MOV.U32 R9, RZ, RZ, 0x0 ;  /* 0x00000000ff097424 */ /* 0x000fc800078e00ff */
[----:B------:R-:W-:Y:S05]  /*3890*/  RET.REL.NODEC R8 `(_Z10monteCarloPiS_) ;  /* 0xffffffc408d87950 */ /* 0x000fea0003c3ffff */
.L_x_19:
[----:B------:R-:W-:-:S00]  /*38a0*/  BRA `(.L_x_19) ;  /* 0xfffffffc00fc7947 */ /* 0x000fc0000383ffff */
[----:B------:R-:W-:-:S00]  /*38b0*/  NOP ;  /* 0x0000000000007918 */ /* 0x000fc00000000000 */
        /* <DEDUP_REMOVED lines=12> */
.L_x_21:


//--------------------- .nv.global.init           --------------------------
	.section	.nv.global.init,"aw",@progbits
	.align	4
.nv.global.init:
	.type		mrg32k3aM1SubSeq,@object
	.size		mrg32k3aM1SubSeq,(mrg32k3aM2SubSeq - mrg32k3aM1SubSeq)
mrg32k3aM1SubSeq:
        /*0000*/ 	.byte	0x0b, 0xcc, 0xee, 0x04, 0x73, 0x29, 0x8b, 0x6f, 0xf6, 0x53, 0x03, 0xf6, 0x23, 0xf6, 0xea, 0xda
        /* <DEDUP_REMOVED lines=125> */
	.type		mrg32k3aM2SubSeq,@object
	.size		mrg32k3aM2SubSeq,(mrg32k3aM1 - mrg32k3aM2SubSeq)
mrg32k3aM2SubSeq:
        /* <DEDUP_REMOVED lines=126> */
	.type		mrg32k3aM1,@object
	.size		mrg32k3aM1,(mrg32k3aM1Seq - mrg32k3aM1)
mrg32k3aM1:
        /* <DEDUP_REMOVED lines=144> */
	.type		mrg32k3aM1Seq,@object
	.size		mrg32k3aM1Seq,(mrg32k3aM2 - mrg32k3aM1Seq)
mrg32k3aM1Seq:
        /* <DEDUP_REMOVED lines=144> */
	.type		mrg32k3aM2,@object
	.size		mrg32k3aM2,(mrg32k3aM2Seq - mrg32k3aM2)
mrg32k3aM2:
        /* <DEDUP_REMOVED lines=144> */
	.type		mrg32k3aM2Seq,@object
	.size		mrg32k3aM2Seq,(precalc_xorwow_matrix - mrg32k3aM2Seq)
mrg32k3aM2Seq:
        /* <DEDUP_REMOVED lines=144> */
	.type		precalc_xorwow_matrix,@object
	.size		precalc_xorwow_matrix,(precalc_xorwow_offset_matrix - precalc_xorwow_matrix)
precalc_xorwow_matrix:
        /* <DEDUP_REMOVED lines=6400> */
	.type		precalc_xorwow_offset_matrix,@object
	.size		precalc_xorwow_offset_matrix,(.L_1 - precalc_xorwow_offset_matrix)
precalc_xorwow_offset_matrix:
        /* <DEDUP_REMOVED lines=6400> */
.L_1:


//--------------------- .nv.shared.reserved.0     --------------------------
	.section	.nv.shared.reserved.0,"aw",@nobits
	.weak		__nv_reservedSMEM_offset_0_alias
	.size		__nv_reservedSMEM_offset_0_alias, 0, 64
	.other		__nv_reservedSMEM_offset_0_alias,@"STO_CUDA_RESERVED_SHARED STV_DEFAULT"
__nv_reservedSMEM_offset_0_alias:
	.zero		0
	.zero		64


//--------------------- .nv.constant0._Z10monteCarloPiS_ --------------------------
	.section	.nv.constant0._Z10monteCarloPiS_,"a",@progbits
	.sectionflags	@""
	.align	4
.nv.constant0._Z10monteCarloPiS_:
	.zero		912


//--------------------- SYMBOLS --------------------------

	.type		.nv.reservedSmem.offset0,@object
	.size		.nv.reservedSmem.offset0,0x4
